//
// Generated by NVIDIA NVVM Compiler
//
// Compiler Build ID: CL-36424714
// Cuda compilation tools, release 13.0, V13.0.88
// Based on NVVM 20.0.0
//

.version 9.0
.target sm_100
.address_size 64

	// .globl	_Z4mulAPiS_S_ii

.visible .entry _Z4mulAPiS_S_ii(
	.param .u64 .ptr .align 1 _Z4mulAPiS_S_ii_param_0,
	.param .u64 .ptr .align 1 _Z4mulAPiS_S_ii_param_1,
	.param .u64 .ptr .align 1 _Z4mulAPiS_S_ii_param_2,
	.param .u32 _Z4mulAPiS_S_ii_param_3,
	.param .u32 _Z4mulAPiS_S_ii_param_4
)
{
	.reg .pred 	%p<13>;
	.reg .b32 	%r<146>;
	.reg .b64 	%rd<58>;

	ld.param.u64 	%rd4, [_Z4mulAPiS_S_ii_param_0];
	ld.param.u64 	%rd5, [_Z4mulAPiS_S_ii_param_1];
	ld.param.u32 	%r56, [_Z4mulAPiS_S_ii_param_3];
	ld.param.u32 	%r57, [_Z4mulAPiS_S_ii_param_4];
	cvta.to.global.u64 	%rd1, %rd5;
	cvta.to.global.u64 	%rd2, %rd4;
	mov.u32 	%r1, %tid.x;
	setp.ge.s32 	%p1, %r1, %r57;
	setp.lt.s32 	%p2, %r56, 1;
	or.pred  	%p3, %p1, %p2;
	@%p3 bra 	$L__BB0_14;
	ld.param.u32 	%r121, [_Z4mulAPiS_S_ii_param_4];
	mul.lo.s32 	%r2, %r121, %r1;
	add.s32 	%r3, %r121, -1;
	and.b32  	%r4, %r121, 7;
	and.b32  	%r5, %r121, -8;
	neg.s32 	%r6, %r5;
	shl.b32 	%r7, %r56, 3;
	mul.lo.s32 	%r8, %r56, 3;
	mul.lo.s32 	%r9, %r56, 7;
	mov.b32 	%r124, 0;
	cvt.u64.u32 	%rd43, %r2;
$L__BB0_2:
	setp.lt.u32 	%p4, %r3, 7;
	mov.b32 	%r140, 0;
	mov.u32 	%r145, %r140;
	@%p4 bra 	$L__BB0_5;
	add.s32 	%r133, %r56, %r124;
	shl.b32 	%r62, %r56, 1;
	add.s32 	%r132, %r62, %r124;
	add.s32 	%r131, %r8, %r124;
	shl.b32 	%r63, %r56, 2;
	add.s32 	%r130, %r63, %r124;
	mad.lo.s32 	%r129, %r56, 5, %r124;
	mad.lo.s32 	%r128, %r56, 6, %r124;
	add.s32 	%r127, %r9, %r124;
	mov.b32 	%r145, 0;
	mov.u32 	%r125, %r2;
	mov.u32 	%r126, %r124;
	mov.u32 	%r134, %r6;
$L__BB0_4:
	.pragma "nounroll";
	mul.wide.u32 	%rd6, %r125, 4;
	add.s64 	%rd7, %rd2, %rd6;
	ld.global.u32 	%r64, [%rd7];
	mul.wide.u32 	%rd8, %r126, 4;
	add.s64 	%rd9, %rd1, %rd8;
	ld.global.u32 	%r65, [%rd9];
	mad.lo.s32 	%r66, %r65, %r64, %r145;
	ld.global.u32 	%r67, [%rd7+4];
	mul.wide.u32 	%rd10, %r133, 4;
	add.s64 	%rd11, %rd1, %rd10;
	ld.global.u32 	%r68, [%rd11];
	mad.lo.s32 	%r69, %r68, %r67, %r66;
	ld.global.u32 	%r70, [%rd7+8];
	mul.wide.u32 	%rd12, %r132, 4;
	add.s64 	%rd13, %rd1, %rd12;
	ld.global.u32 	%r71, [%rd13];
	mad.lo.s32 	%r72, %r71, %r70, %r69;
	ld.global.u32 	%r73, [%rd7+12];
	mul.wide.u32 	%rd14, %r131, 4;
	add.s64 	%rd15, %rd1, %rd14;
	ld.global.u32 	%r74, [%rd15];
	mad.lo.s32 	%r75, %r74, %r73, %r72;
	ld.global.u32 	%r76, [%rd7+16];
	mul.wide.u32 	%rd16, %r130, 4;
	add.s64 	%rd17, %rd1, %rd16;
	ld.global.u32 	%r77, [%rd17];
	mad.lo.s32 	%r78, %r77, %r76, %r75;
	ld.global.u32 	%r79, [%rd7+20];
	mul.wide.u32 	%rd18, %r129, 4;
	add.s64 	%rd19, %rd1, %rd18;
	ld.global.u32 	%r80, [%rd19];
	mad.lo.s32 	%r81, %r80, %r79, %r78;
	ld.global.u32 	%r82, [%rd7+24];
	mul.wide.u32 	%rd20, %r128, 4;
	add.s64 	%rd21, %rd1, %rd20;
	ld.global.u32 	%r83, [%rd21];
	mad.lo.s32 	%r84, %r83, %r82, %r81;
	ld.global.u32 	%r85, [%rd7+28];
	mul.wide.u32 	%rd22, %r127, 4;
	add.s64 	%rd23, %rd1, %rd22;
	ld.global.u32 	%r86, [%rd23];
	mad.lo.s32 	%r145, %r86, %r85, %r84;
	add.s32 	%r134, %r134, 8;
	add.s32 	%r133, %r133, %r7;
	add.s32 	%r132, %r132, %r7;
	add.s32 	%r131, %r131, %r7;
	add.s32 	%r130, %r130, %r7;
	add.s32 	%r129, %r129, %r7;
	add.s32 	%r128, %r128, %r7;
	add.s32 	%r127, %r127, %r7;
	add.s32 	%r126, %r126, %r7;
	add.s32 	%r125, %r125, 8;
	setp.ne.s32 	%p5, %r134, 0;
	mov.u32 	%r140, %r5;
	@%p5 bra 	$L__BB0_4;
$L__BB0_5:
	setp.eq.s32 	%p6, %r4, 0;
	@%p6 bra 	$L__BB0_13;
	add.s32 	%r88, %r4, -1;
	setp.lt.u32 	%p7, %r88, 3;
	@%p7 bra 	$L__BB0_8;
	add.s32 	%r89, %r140, %r2;
	mul.wide.u32 	%rd24, %r89, 4;
	add.s64 	%rd25, %rd2, %rd24;
	ld.global.u32 	%r90, [%rd25];
	mad.lo.s32 	%r91, %r140, %r56, %r124;
	mul.wide.u32 	%rd26, %r91, 4;
	add.s64 	%rd27, %rd1, %rd26;
	ld.global.u32 	%r92, [%rd27];
	mad.lo.s32 	%r93, %r92, %r90, %r145;
	cvt.u64.u32 	%rd29, %r140;
	add.s64 	%rd30, %rd29, %rd43;
	shl.b64 	%rd31, %rd30, 2;
	add.s64 	%rd32, %rd2, %rd31;
	ld.global.u32 	%r94, [%rd32+4];
	add.s32 	%r95, %r91, %r56;
	mul.wide.u32 	%rd33, %r95, 4;
	add.s64 	%rd34, %rd1, %rd33;
	ld.global.u32 	%r96, [%rd34];
	mad.lo.s32 	%r97, %r96, %r94, %r93;
	ld.global.u32 	%r98, [%rd32+8];
	add.s32 	%r99, %r95, %r56;
	mul.wide.u32 	%rd35, %r99, 4;
	add.s64 	%rd36, %rd1, %rd35;
	ld.global.u32 	%r100, [%rd36];
	mad.lo.s32 	%r101, %r100, %r98, %r97;
	ld.global.u32 	%r102, [%rd32+12];
	add.s32 	%r103, %r99, %r56;
	mul.wide.u32 	%rd37, %r103, 4;
	add.s64 	%rd38, %rd1, %rd37;
	ld.global.u32 	%r104, [%rd38];
	mad.lo.s32 	%r145, %r104, %r102, %r101;
	add.s32 	%r140, %r140, 4;
$L__BB0_8:
	ld.param.u32 	%r122, [_Z4mulAPiS_S_ii_param_4];
	and.b32  	%r106, %r122, 3;
	setp.eq.s32 	%p8, %r106, 0;
	@%p8 bra 	$L__BB0_13;
	setp.eq.s32 	%p9, %r106, 1;
	@%p9 bra 	$L__BB0_11;
	add.s32 	%r107, %r140, %r2;
	mul.wide.u32 	%rd39, %r107, 4;
	add.s64 	%rd40, %rd2, %rd39;
	ld.global.u32 	%r108, [%rd40];
	mad.lo.s32 	%r109, %r140, %r56, %r124;
	mul.wide.u32 	%rd41, %r109, 4;
	add.s64 	%rd42, %rd1, %rd41;
	ld.global.u32 	%r110, [%rd42];
	mad.lo.s32 	%r111, %r110, %r108, %r145;
	cvt.u64.u32 	%rd44, %r140;
	add.s64 	%rd45, %rd44, %rd43;
	shl.b64 	%rd46, %rd45, 2;
	add.s64 	%rd47, %rd2, %rd46;
	ld.global.u32 	%r112, [%rd47+4];
	add.s32 	%r113, %r109, %r56;
	mul.wide.u32 	%rd48, %r113, 4;
	add.s64 	%rd49, %rd1, %rd48;
	ld.global.u32 	%r114, [%rd49];
	mad.lo.s32 	%r145, %r114, %r112, %r111;
	add.s32 	%r140, %r140, 2;
$L__BB0_11:
	ld.param.u32 	%r123, [_Z4mulAPiS_S_ii_param_4];
	and.b32  	%r115, %r123, 1;
	setp.eq.b32 	%p10, %r115, 1;
	not.pred 	%p11, %p10;
	@%p11 bra 	$L__BB0_13;
	add.s32 	%r116, %r140, %r2;
	mul.wide.u32 	%rd50, %r116, 4;
	add.s64 	%rd51, %rd2, %rd50;
	ld.global.u32 	%r117, [%rd51];
	mad.lo.s32 	%r118, %r140, %r56, %r124;
	mul.wide.u32 	%rd52, %r118, 4;
	add.s64 	%rd53, %rd1, %rd52;
	ld.global.u32 	%r119, [%rd53];
	mad.lo.s32 	%r145, %r119, %r117, %r145;
$L__BB0_13:
	ld.param.u64 	%rd57, [_Z4mulAPiS_S_ii_param_2];
	add.s32 	%r120, %r124, %r2;
	cvta.to.global.u64 	%rd54, %rd57;
	mul.wide.s32 	%rd55, %r120, 4;
	add.s64 	%rd56, %rd54, %rd55;
	st.global.u32 	[%rd56], %r145;
	add.s32 	%r124, %r124, 1;
	setp.ne.s32 	%p12, %r124, %r56;
	@%p12 bra 	$L__BB0_2;
$L__BB0_14:
	ret;

}
	// .globl	_Z4mulBPiS_S_ii
.visible .entry _Z4mulBPiS_S_ii(
	.param .u64 .ptr .align 1 _Z4mulBPiS_S_ii_param_0,
	.param .u64 .ptr .align 1 _Z4mulBPiS_S_ii_param_1,
	.param .u64 .ptr .align 1 _Z4mulBPiS_S_ii_param_2,
	.param .u32 _Z4mulBPiS_S_ii_param_3,
	.param .u32 _Z4mulBPiS_S_ii_param_4
)
{
	.reg .pred 	%p<10>;
	.reg .b32 	%r<103>;
	.reg .b64 	%rd<53>;

	ld.param.u64 	%rd9, [_Z4mulBPiS_S_ii_param_0];
	ld.param.u64 	%rd10, [_Z4mulBPiS_S_ii_param_1];
	ld.param.u64 	%rd8, [_Z4mulBPiS_S_ii_param_2];
	ld.param.u32 	%r33, [_Z4mulBPiS_S_ii_param_3];
	ld.param.u32 	%r34, [_Z4mulBPiS_S_ii_param_4];
	cvta.to.global.u64 	%rd1, %rd10;
	cvta.to.global.u64 	%rd2, %rd9;
	mov.u32 	%r1, %tid.x;
	setp.lt.s32 	%p1, %r33, 1;
	@%p1 bra 	$L__BB1_14;
	and.b32  	%r2, %r33, 7;
	add.s32 	%r3, %r2, -1;
	and.b32  	%r4, %r33, 3;
	and.b32  	%r5, %r33, 2147483640;
	and.b32  	%r6, %r33, 1;
	neg.s32 	%r7, %r5;
	shl.b32 	%r8, %r34, 3;
	add.s64 	%rd3, %rd2, 16;
	cvta.to.global.u64 	%rd4, %rd8;
	mov.b32 	%r89, 0;
	mul.wide.s32 	%rd44, %r34, 4;
$L__BB1_2:
	setp.lt.u32 	%p2, %r33, 8;
	mul.lo.s32 	%r10, %r89, %r33;
	mov.b32 	%r97, 0;
	mov.u32 	%r102, %r97;
	@%p2 bra 	$L__BB1_5;
	mul.wide.u32 	%rd11, %r10, 4;
	add.s64 	%rd52, %rd3, %rd11;
	mov.b32 	%r102, 0;
	mov.u32 	%r90, %r1;
	mov.u32 	%r91, %r7;
$L__BB1_4:
	.pragma "nounroll";
	ld.global.u32 	%r39, [%rd52+-16];
	mul.wide.s32 	%rd12, %r90, 4;
	add.s64 	%rd13, %rd1, %rd12;
	ld.global.u32 	%r40, [%rd13];
	mad.lo.s32 	%r41, %r40, %r39, %r102;
	ld.global.u32 	%r42, [%rd52+-12];
	mul.wide.s32 	%rd14, %r34, 4;
	add.s64 	%rd15, %rd13, %rd14;
	ld.global.u32 	%r43, [%rd15];
	mad.lo.s32 	%r44, %r43, %r42, %r41;
	ld.global.u32 	%r45, [%rd52+-8];
	add.s64 	%rd16, %rd15, %rd14;
	ld.global.u32 	%r46, [%rd16];
	mad.lo.s32 	%r47, %r46, %r45, %r44;
	ld.global.u32 	%r48, [%rd52+-4];
	add.s64 	%rd17, %rd16, %rd14;
	ld.global.u32 	%r49, [%rd17];
	mad.lo.s32 	%r50, %r49, %r48, %r47;
	ld.global.u32 	%r51, [%rd52];
	add.s64 	%rd18, %rd17, %rd14;
	ld.global.u32 	%r52, [%rd18];
	mad.lo.s32 	%r53, %r52, %r51, %r50;
	ld.global.u32 	%r54, [%rd52+4];
	add.s64 	%rd19, %rd18, %rd14;
	ld.global.u32 	%r55, [%rd19];
	mad.lo.s32 	%r56, %r55, %r54, %r53;
	ld.global.u32 	%r57, [%rd52+8];
	add.s64 	%rd20, %rd19, %rd14;
	ld.global.u32 	%r58, [%rd20];
	mad.lo.s32 	%r59, %r58, %r57, %r56;
	ld.global.u32 	%r60, [%rd52+12];
	add.s64 	%rd21, %rd20, %rd14;
	ld.global.u32 	%r61, [%rd21];
	mad.lo.s32 	%r102, %r61, %r60, %r59;
	add.s32 	%r91, %r91, 8;
	add.s32 	%r90, %r90, %r8;
	add.s64 	%rd52, %rd52, 32;
	setp.ne.s32 	%p3, %r91, 0;
	mov.u32 	%r97, %r5;
	@%p3 bra 	$L__BB1_4;
$L__BB1_5:
	setp.eq.s32 	%p4, %r2, 0;
	@%p4 bra 	$L__BB1_13;
	setp.lt.u32 	%p5, %r3, 3;
	@%p5 bra 	$L__BB1_8;
	add.s32 	%r63, %r97, %r10;
	mul.wide.u32 	%rd22, %r63, 4;
	add.s64 	%rd23, %rd2, %rd22;
	ld.global.u32 	%r64, [%rd23];
	mad.lo.s32 	%r65, %r97, %r34, %r1;
	mul.wide.s32 	%rd24, %r65, 4;
	add.s64 	%rd25, %rd1, %rd24;
	ld.global.u32 	%r66, [%rd25];
	mad.lo.s32 	%r67, %r66, %r64, %r102;
	cvt.u64.u32 	%rd26, %r10;
	cvt.u64.u32 	%rd27, %r97;
	add.s64 	%rd28, %rd27, %rd26;
	shl.b64 	%rd29, %rd28, 2;
	add.s64 	%rd30, %rd2, %rd29;
	ld.global.u32 	%r68, [%rd30+4];
	add.s64 	%rd32, %rd25, %rd44;
	ld.global.u32 	%r69, [%rd32];
	mad.lo.s32 	%r70, %r69, %r68, %r67;
	ld.global.u32 	%r71, [%rd30+8];
	add.s64 	%rd33, %rd32, %rd44;
	ld.global.u32 	%r72, [%rd33];
	mad.lo.s32 	%r73, %r72, %r71, %r70;
	ld.global.u32 	%r74, [%rd30+12];
	add.s64 	%rd34, %rd33, %rd44;
	ld.global.u32 	%r75, [%rd34];
	mad.lo.s32 	%r102, %r75, %r74, %r73;
	add.s32 	%r97, %r97, 4;
$L__BB1_8:
	setp.eq.s32 	%p6, %r4, 0;
	@%p6 bra 	$L__BB1_13;
	setp.eq.s32 	%p7, %r4, 1;
	@%p7 bra 	$L__BB1_11;
	add.s32 	%r77, %r97, %r10;
	mul.wide.u32 	%rd35, %r77, 4;
	add.s64 	%rd36, %rd2, %rd35;
	ld.global.u32 	%r78, [%rd36];
	mad.lo.s32 	%r79, %r97, %r34, %r1;
	mul.wide.s32 	%rd37, %r79, 4;
	add.s64 	%rd38, %rd1, %rd37;
	ld.global.u32 	%r80, [%rd38];
	mad.lo.s32 	%r81, %r80, %r78, %r102;
	cvt.u64.u32 	%rd39, %r10;
	cvt.u64.u32 	%rd40, %r97;
	add.s64 	%rd41, %rd40, %rd39;
	shl.b64 	%rd42, %rd41, 2;
	add.s64 	%rd43, %rd2, %rd42;
	ld.global.u32 	%r82, [%rd43+4];
	add.s64 	%rd45, %rd38, %rd44;
	ld.global.u32 	%r83, [%rd45];
	mad.lo.s32 	%r102, %r83, %r82, %r81;
	add.s32 	%r97, %r97, 2;
$L__BB1_11:
	setp.eq.s32 	%p8, %r6, 0;
	@%p8 bra 	$L__BB1_13;
	add.s32 	%r84, %r97, %r10;
	mul.wide.u32 	%rd46, %r84, 4;
	add.s64 	%rd47, %rd2, %rd46;
	ld.global.u32 	%r85, [%rd47];
	mad.lo.s32 	%r86, %r97, %r34, %r1;
	mul.wide.s32 	%rd48, %r86, 4;
	add.s64 	%rd49, %rd1, %rd48;
	ld.global.u32 	%r87, [%rd49];
	mad.lo.s32 	%r102, %r87, %r85, %r102;
$L__BB1_13:
	add.s32 	%r88, %r10, %r1;
	mul.wide.u32 	%rd50, %r88, 4;
	add.s64 	%rd51, %rd4, %rd50;
	st.global.u32 	[%rd51], %r102;
	add.s32 	%r89, %r89, 1;
	setp.ne.s32 	%p9, %r89, %r33;
	@%p9 bra 	$L__BB1_2;
$L__BB1_14:
	ret;

}
	// .globl	_Z4mulCPiS_S_i
.visible .entry _Z4mulCPiS_S_i(
	.param .u64 .ptr .align 1 _Z4mulCPiS_S_i_param_0,
	.param .u64 .ptr .align 1 _Z4mulCPiS_S_i_param_1,
	.param .u64 .ptr .align 1 _Z4mulCPiS_S_i_param_2,
	.param .u32 _Z4mulCPiS_S_i_param_3
)
{
	.reg .pred 	%p<10>;
	.reg .b32 	%r<131>;
	.reg .b64 	%rd<65>;

	ld.param.u64 	%rd10, [_Z4mulCPiS_S_i_param_0];
	ld.param.u64 	%rd11, [_Z4mulCPiS_S_i_param_1];
	ld.param.u64 	%rd9, [_Z4mulCPiS_S_i_param_2];
	ld.param.u32 	%r49, [_Z4mulCPiS_S_i_param_3];
	cvta.to.global.u64 	%rd1, %rd11;
	cvta.to.global.u64 	%rd2, %rd10;
	mov.u32 	%r1, %tid.y;
	mov.u32 	%r2, %tid.x;
	mov.u32 	%r3, %ntid.x;
	setp.lt.s32 	%p1, %r49, 1;
	mov.b32 	%r130, 0;
	@%p1 bra 	$L__BB2_12;
	mul.lo.s32 	%r4, %r49, %r1;
	and.b32  	%r5, %r49, 7;
	setp.lt.u32 	%p2, %r49, 8;
	mov.b32 	%r125, 0;
	mov.u32 	%r130, %r125;
	@%p2 bra 	$L__BB2_4;
	and.b32  	%r125, %r49, 2147483640;
	neg.s32 	%r119, %r125;
	add.s32 	%r118, %r2, %r3;
	shl.b32 	%r54, %r3, 1;
	add.s32 	%r117, %r2, %r54;
	mad.lo.s32 	%r116, %r3, 3, %r2;
	shl.b32 	%r55, %r3, 2;
	add.s32 	%r115, %r2, %r55;
	mad.lo.s32 	%r114, %r3, 5, %r2;
	mad.lo.s32 	%r113, %r3, 6, %r2;
	mad.lo.s32 	%r112, %r3, 7, %r2;
	mul.wide.u32 	%rd12, %r2, 4;
	add.s64 	%rd64, %rd1, %rd12;
	mul.wide.u32 	%rd13, %r4, 4;
	add.s64 	%rd14, %rd13, %rd2;
	add.s64 	%rd63, %rd14, 16;
	mov.b32 	%r130, 0;
	mul.wide.u32 	%rd29, %r3, 32;
$L__BB2_3:
	.pragma "nounroll";
	ld.global.u32 	%r56, [%rd63+-16];
	ld.global.u32 	%r57, [%rd64];
	mad.lo.s32 	%r58, %r57, %r56, %r130;
	ld.global.u32 	%r59, [%rd63+-12];
	mul.wide.u32 	%rd15, %r118, 4;
	add.s64 	%rd16, %rd1, %rd15;
	ld.global.u32 	%r60, [%rd16];
	mad.lo.s32 	%r61, %r60, %r59, %r58;
	ld.global.u32 	%r62, [%rd63+-8];
	mul.wide.u32 	%rd17, %r117, 4;
	add.s64 	%rd18, %rd1, %rd17;
	ld.global.u32 	%r63, [%rd18];
	mad.lo.s32 	%r64, %r63, %r62, %r61;
	ld.global.u32 	%r65, [%rd63+-4];
	mul.wide.u32 	%rd19, %r116, 4;
	add.s64 	%rd20, %rd1, %rd19;
	ld.global.u32 	%r66, [%rd20];
	mad.lo.s32 	%r67, %r66, %r65, %r64;
	ld.global.u32 	%r68, [%rd63];
	mul.wide.u32 	%rd21, %r115, 4;
	add.s64 	%rd22, %rd1, %rd21;
	ld.global.u32 	%r69, [%rd22];
	mad.lo.s32 	%r70, %r69, %r68, %r67;
	ld.global.u32 	%r71, [%rd63+4];
	mul.wide.u32 	%rd23, %r114, 4;
	add.s64 	%rd24, %rd1, %rd23;
	ld.global.u32 	%r72, [%rd24];
	mad.lo.s32 	%r73, %r72, %r71, %r70;
	ld.global.u32 	%r74, [%rd63+8];
	mul.wide.u32 	%rd25, %r113, 4;
	add.s64 	%rd26, %rd1, %rd25;
	ld.global.u32 	%r75, [%rd26];
	mad.lo.s32 	%r76, %r75, %r74, %r73;
	ld.global.u32 	%r77, [%rd63+12];
	mul.wide.u32 	%rd27, %r112, 4;
	add.s64 	%rd28, %rd1, %rd27;
	ld.global.u32 	%r78, [%rd28];
	mad.lo.s32 	%r130, %r78, %r77, %r76;
	add.s32 	%r119, %r119, 8;
	shl.b32 	%r79, %r3, 3;
	add.s32 	%r118, %r118, %r79;
	add.s32 	%r117, %r117, %r79;
	add.s32 	%r116, %r116, %r79;
	add.s32 	%r115, %r115, %r79;
	add.s32 	%r114, %r114, %r79;
	add.s32 	%r113, %r113, %r79;
	add.s32 	%r112, %r112, %r79;
	add.s64 	%rd64, %rd64, %rd29;
	add.s64 	%rd63, %rd63, 32;
	setp.ne.s32 	%p3, %r119, 0;
	@%p3 bra 	$L__BB2_3;
$L__BB2_4:
	setp.eq.s32 	%p4, %r5, 0;
	@%p4 bra 	$L__BB2_12;
	and.b32  	%r36, %r49, 3;
	setp.lt.u32 	%p5, %r5, 4;
	@%p5 bra 	$L__BB2_7;
	add.s32 	%r81, %r125, %r4;
	mul.wide.u32 	%rd30, %r81, 4;
	add.s64 	%rd31, %rd2, %rd30;
	ld.global.u32 	%r82, [%rd31];
	mad.lo.s32 	%r83, %r125, %r3, %r2;
	mul.wide.u32 	%rd32, %r83, 4;
	add.s64 	%rd33, %rd1, %rd32;
	ld.global.u32 	%r84, [%rd33];
	mad.lo.s32 	%r85, %r84, %r82, %r130;
	cvt.u64.u32 	%rd34, %r4;
	cvt.u64.u32 	%rd35, %r125;
	add.s64 	%rd36, %rd35, %rd34;
	shl.b64 	%rd37, %rd36, 2;
	add.s64 	%rd38, %rd2, %rd37;
	ld.global.u32 	%r86, [%rd38+4];
	add.s32 	%r87, %r83, %r3;
	mul.wide.u32 	%rd39, %r87, 4;
	add.s64 	%rd40, %rd1, %rd39;
	ld.global.u32 	%r88, [%rd40];
	mad.lo.s32 	%r89, %r88, %r86, %r85;
	ld.global.u32 	%r90, [%rd38+8];
	add.s32 	%r91, %r87, %r3;
	mul.wide.u32 	%rd41, %r91, 4;
	add.s64 	%rd42, %rd1, %rd41;
	ld.global.u32 	%r92, [%rd42];
	mad.lo.s32 	%r93, %r92, %r90, %r89;
	ld.global.u32 	%r94, [%rd38+12];
	add.s32 	%r95, %r91, %r3;
	mul.wide.u32 	%rd43, %r95, 4;
	add.s64 	%rd44, %rd1, %rd43;
	ld.global.u32 	%r96, [%rd44];
	mad.lo.s32 	%r130, %r96, %r94, %r93;
	add.s32 	%r125, %r125, 4;
$L__BB2_7:
	setp.eq.s32 	%p6, %r36, 0;
	@%p6 bra 	$L__BB2_12;
	setp.eq.s32 	%p7, %r36, 1;
	@%p7 bra 	$L__BB2_10;
	add.s32 	%r98, %r125, %r4;
	mul.wide.u32 	%rd45, %r98, 4;
	add.s64 	%rd46, %rd2, %rd45;
	ld.global.u32 	%r99, [%rd46];
	mad.lo.s32 	%r100, %r125, %r3, %r2;
	mul.wide.u32 	%rd47, %r100, 4;
	add.s64 	%rd48, %rd1, %rd47;
	ld.global.u32 	%r101, [%rd48];
	mad.lo.s32 	%r102, %r101, %r99, %r130;
	cvt.u64.u32 	%rd49, %r4;
	cvt.u64.u32 	%rd50, %r125;
	add.s64 	%rd51, %rd50, %rd49;
	shl.b64 	%rd52, %rd51, 2;
	add.s64 	%rd53, %rd2, %rd52;
	ld.global.u32 	%r103, [%rd53+4];
	add.s32 	%r104, %r100, %r3;
	mul.wide.u32 	%rd54, %r104, 4;
	add.s64 	%rd55, %rd1, %rd54;
	ld.global.u32 	%r105, [%rd55];
	mad.lo.s32 	%r130, %r105, %r103, %r102;
	add.s32 	%r125, %r125, 2;
$L__BB2_10:
	and.b32  	%r106, %r49, 1;
	setp.eq.b32 	%p8, %r106, 1;
	not.pred 	%p9, %p8;
	@%p9 bra 	$L__BB2_12;
	add.s32 	%r107, %r125, %r4;
	mul.wide.u32 	%rd56, %r107, 4;
	add.s64 	%rd57, %rd2, %rd56;
	ld.global.u32 	%r108, [%rd57];
	mad.lo.s32 	%r109, %r125, %r3, %r2;
	mul.wide.u32 	%rd58, %r109, 4;
	add.s64 	%rd59, %rd1, %rd58;
	ld.global.u32 	%r110, [%rd59];
	mad.lo.s32 	%r130, %r110, %r108, %r130;
$L__BB2_12:
	cvta.to.global.u64 	%rd60, %rd9;
	mad.lo.s32 	%r111, %r1, %r3, %r2;
	mul.wide.u32 	%rd61, %r111, 4;
	add.s64 	%rd62, %rd60, %rd61;
	st.global.u32 	[%rd62], %r130;
	ret;

}


// ===== COMPILED SASS (sm_100) =====

	.target	sm_100

	.elftype	@"ET_EXEC"


//--------------------- .note.nv.tkinfo           --------------------------
	.section	.note.nv.tkinfo,"",@"SHT_NOTE"
	.sectionflags	@"SHF_NOTE_NV_TKINFO"
	.tkinfo
        /*0018*/ 	.word	0x00000002
        /*0030*/ 	.string	""
        /*0030*/ 	.string	"ptxas"
        /*0030*/ 	.string	"Cuda compilation tools, release 13.0, V13.0.88"
        /*0030*/ 	.string	"Build cuda_13.0.r13.0/compiler.36424714_0"
        /*0030*/ 	.string	"-arch sm_100 -m 64 "



//--------------------- .note.nv.cuinfo           --------------------------
	.section	.note.nv.cuinfo,"",@"SHT_NOTE"
	.sectionflags	@"SHF_NOTE_NV_CUINFO"
        /*0018*/ 	.short	0x0002
        /*001a*/ 	.short	0x0064
        /*001c*/ 	.short	0x0082
	.zero		2


//--------------------- .nv.info                  --------------------------
	.section	.nv.info,"",@"SHT_CUDA_INFO"
	.align	4


	//----- nvinfo : EIATTR_REGCOUNT
	.align		4
        /*0000*/ 	.byte	0x04, 0x2f
        /*0002*/ 	.short	(.L_1 - .L_0)
	.align		4
.L_0:
        /*0004*/ 	.word	index@(_Z4mulAPiS_S_ii)
        /*0008*/ 	.word	0x00000020


	//----- nvinfo : EIATTR_FRAME_SIZE
	.align		4
.L_1:
        /*000c*/ 	.byte	0x04, 0x11
        /*000e*/ 	.short	(.L_3 - .L_2)
	.align		4
.L_2:
        /*0010*/ 	.word	index@(_Z4mulAPiS_S_ii)
        /*0014*/ 	.word	0x00000000


	//----- nvinfo : EIATTR_REGCOUNT
	.align		4
.L_3:
        /*0018*/ 	.byte	0x04, 0x2f
        /*001a*/ 	.short	(.L_5 - .L_4)
	.align		4
.L_4:
        /*001c*/ 	.word	index@(_Z4mulBPiS_S_ii)
        /*0020*/ 	.word	0x00000020


	//----- nvinfo : EIATTR_FRAME_SIZE
	.align		4
.L_5:
        /*0024*/ 	.byte	0x04, 0x11
        /*0026*/ 	.short	(.L_7 - .L_6)
	.align		4
.L_6:
        /*0028*/ 	.word	index@(_Z4mulBPiS_S_ii)
        /*002c*/ 	.word	0x00000000


	//----- nvinfo : EIATTR_REGCOUNT
	.align		4
.L_7:
        /*0030*/ 	.byte	0x04, 0x2f
        /*0032*/ 	.short	(.L_9 - .L_8)
	.align		4
.L_8:
        /*0034*/ 	.word	index@(_Z4mulCPiS_S_i)
        /*0038*/ 	.word	0x00000020


	//----- nvinfo : EIATTR_FRAME_SIZE
	.align		4
.L_9:
        /*003c*/ 	.byte	0x04, 0x11
        /*003e*/ 	.short	(.L_11 - .L_10)
	.align		4
.L_10:
        /*0040*/ 	.word	index@(_Z4mulCPiS_S_i)
        /*0044*/ 	.word	0x00000000


	//----- nvinfo : EIATTR_MIN_STACK_SIZE
	.align		4
.L_11:
        /*0048*/ 	.byte	0x04, 0x12
        /*004a*/ 	.short	(.L_13 - .L_12)
	.align		4
.L_12:
        /*004c*/ 	.word	index@(_Z4mulCPiS_S_i)
        /*0050*/ 	.word	0x00000000


	//----- nvinfo : EIATTR_MIN_STACK_SIZE
	.align		4
.L_13:
        /*0054*/ 	.byte	0x04, 0x12
        /*0056*/ 	.short	(.L_15 - .L_14)
	.align		4
.L_14:
        /*0058*/ 	.word	index@(_Z4mulBPiS_S_ii)
        /*005c*/ 	.word	0x00000000


	//----- nvinfo : EIATTR_MIN_STACK_SIZE
	.align		4
.L_15:
        /*0060*/ 	.byte	0x04, 0x12
        /*0062*/ 	.short	(.L_17 - .L_16)
	.align		4
.L_16:
        /*0064*/ 	.word	index@(_Z4mulAPiS_S_ii)
        /*0068*/ 	.word	0x00000000
.L_17:


//--------------------- .nv.compat                --------------------------
	.section	.nv.compat,"",@"SHT_CUDA_COMPAT_INFO"
	.align	4
        /*0000*/ 	.byte	0x02, 0x09, 0x00, 0x00, 0x02, 0x02, 0x01, 0x00, 0x02, 0x05, 0x05, 0x00, 0x03, 0x07, 0x01, 0x01
        /*0010*/ 	.byte	0x02, 0x03, 0x00, 0x00, 0x02, 0x06, 0x01, 0x00, 0x04, 0x0b, 0x08, 0x00, 0x09, 0x00, 0x00, 0x00
        /*0020*/ 	.byte	0x00, 0x00, 0x00, 0x00


//--------------------- .nv.info._Z4mulCPiS_S_i   --------------------------
	.section	.nv.info._Z4mulCPiS_S_i,"",@"SHT_CUDA_INFO"
	.sectionflags	@""
	.align	4


	//----- nvinfo : EIATTR_CUDA_API_VERSION
	.align		4
        /*0000*/ 	.byte	0x04, 0x37
        /*0002*/ 	.short	(.L_19 - .L_18)
.L_18:
        /*0004*/ 	.word	0x00000082


	//----- nvinfo : EIATTR_KPARAM_INFO
	.align		4
.L_19:
        /*0008*/ 	.byte	0x04, 0x17
        /*000a*/ 	.short	(.L_21 - .L_20)
.L_20:
        /*000c*/ 	.word	0x00000000
        /*0010*/ 	.short	0x0003
        /*0012*/ 	.short	0x0018
        /*0014*/ 	.byte	0x00, 0xf0, 0x11, 0x00


	//----- nvinfo : EIATTR_KPARAM_INFO
	.align		4
.L_21:
        /*0018*/ 	.byte	0x04, 0x17
        /*001a*/ 	.short	(.L_23 - .L_22)
.L_22:
        /*001c*/ 	.word	0x00000000
        /*0020*/ 	.short	0x0002
        /*0022*/ 	.short	0x0010
        /*0024*/ 	.byte	0x00, 0xf5, 0x21, 0x00


	//----- nvinfo : EIATTR_KPARAM_INFO
	.align		4
.L_23:
        /*0028*/ 	.byte	0x04, 0x17
        /*002a*/ 	.short	(.L_25 - .L_24)
.L_24:
        /*002c*/ 	.word	0x00000000
        /*0030*/ 	.short	0x0001
        /*0032*/ 	.short	0x0008
        /*0034*/ 	.byte	0x00, 0xf5, 0x21, 0x00


	//----- nvinfo : EIATTR_KPARAM_INFO
	.align		4
.L_25:
        /*0038*/ 	.byte	0x04, 0x17
        /*003a*/ 	.short	(.L_27 - .L_26)
.L_26:
        /*003c*/ 	.word	0x00000000
        /*0040*/ 	.short	0x0000
        /*0042*/ 	.short	0x0000
        /*0044*/ 	.byte	0x00, 0xf5, 0x21, 0x00


	//----- nvinfo : EIATTR_SPARSE_MMA_MASK
	.align		4
.L_27:
        /*0048*/ 	.byte	0x03, 0x50
        /*004a*/ 	.short	0x0000


	//----- nvinfo : EIATTR_MAXREG_COUNT
	.align		4
        /*004c*/ 	.byte	0x03, 0x1b
        /*004e*/ 	.short	0x00ff


	//----- nvinfo : EIATTR_MERCURY_ISA_VERSION
	.align		4
        /*0050*/ 	.byte	0x03, 0x5f
        /*0052*/ 	.short	0x0101


	//----- nvinfo : EIATTR_VRC_CTA_INIT_COUNT
	.align		4
        /*0054*/ 	.byte	0x02, 0x4a
	.zero		1
	.zero		1


	//----- nvinfo : EIATTR_EXIT_INSTR_OFFSETS
	.align		4
        /*0058*/ 	.byte	0x04, 0x1c
        /*005a*/ 	.short	(.L_29 - .L_28)


	//   ....[0]....
.L_28:
        /*005c*/ 	.word	0x00000960


	//----- nvinfo : EIATTR_CBANK_PARAM_SIZE
	.align		4
.L_29:
        /*0060*/ 	.byte	0x03, 0x19
        /*0062*/ 	.short	0x001c


	//----- nvinfo : EIATTR_PARAM_CBANK
	.align		4
        /*0064*/ 	.byte	0x04, 0x0a
        /*0066*/ 	.short	(.L_31 - .L_30)
	.align		4
.L_30:
        /*0068*/ 	.word	index@(.nv.constant0._Z4mulCPiS_S_i)
        /*006c*/ 	.short	0x0380
        /*006e*/ 	.short	0x001c


	//----- nvinfo : EIATTR_SW_WAR
	.align		4
.L_31:
        /*0070*/ 	.byte	0x04, 0x36
        /*0072*/ 	.short	(.L_33 - .L_32)
.L_32:
        /*0074*/ 	.word	0x00000008
.L_33:


//--------------------- .nv.info._Z4mulBPiS_S_ii  --------------------------
	.section	.nv.info._Z4mulBPiS_S_ii,"",@"SHT_CUDA_INFO"
	.sectionflags	@""
	.align	4


	//----- nvinfo : EIATTR_CUDA_API_VERSION
	.align		4
        /*0000*/ 	.byte	0x04, 0x37
        /*0002*/ 	.short	(.L_35 - .L_34)
.L_34:
        /*0004*/ 	.word	0x00000082


	//----- nvinfo : EIATTR_KPARAM_INFO
	.align		4
.L_35:
        /*0008*/ 	.byte	0x04, 0x17
        /*000a*/ 	.short	(.L_37 - .L_36)
.L_36:
        /*000c*/ 	.word	0x00000000
        /*0010*/ 	.short	0x0004
        /*0012*/ 	.short	0x001c
        /*0014*/ 	.byte	0x00, 0xf0, 0x11, 0x00


	//----- nvinfo : EIATTR_KPARAM_INFO
	.align		4
.L_37:
        /*0018*/ 	.byte	0x04, 0x17
        /*001a*/ 	.short	(.L_39 - .L_38)
.L_38:
        /*001c*/ 	.word	0x00000000
        /*0020*/ 	.short	0x0003
        /*0022*/ 	.short	0x0018
        /*0024*/ 	.byte	0x00, 0xf0, 0x11, 0x00


	//----- nvinfo : EIATTR_KPARAM_INFO
	.align		4
.L_39:
        /*0028*/ 	.byte	0x04, 0x17
        /*002a*/ 	.short	(.L_41 - .L_40)
.L_40:
        /*002c*/ 	.word	0x00000000
        /*0030*/ 	.short	0x0002
        /*0032*/ 	.short	0x0010
        /*0034*/ 	.byte	0x00, 0xf5, 0x21, 0x00


	//----- nvinfo : EIATTR_KPARAM_INFO
	.align		4
.L_41:
        /*0038*/ 	.byte	0x04, 0x17
        /*003a*/ 	.short	(.L_43 - .L_42)
.L_42:
        /*003c*/ 	.word	0x00000000
        /*0040*/ 	.short	0x0001
        /*0042*/ 	.short	0x0008
        /*0044*/ 	.byte	0x00, 0xf5, 0x21, 0x00


	//----- nvinfo : EIATTR_KPARAM_INFO
	.align		4
.L_43:
        /*0048*/ 	.byte	0x04, 0x17
        /*004a*/ 	.short	(.L_45 - .L_44)
.L_44:
        /*004c*/ 	.word	0x00000000
        /*0050*/ 	.short	0x0000
        /*0052*/ 	.short	0x0000
        /*0054*/ 	.byte	0x00, 0xf5, 0x21, 0x00


	//----- nvinfo : EIATTR_SPARSE_MMA_MASK
	.align		4
.L_45:
        /*0058*/ 	.byte	0x03, 0x50
        /*005a*/ 	.short	0x0000


	//----- nvinfo : EIATTR_MAXREG_COUNT
	.align		4
        /*005c*/ 	.byte	0x03, 0x1b
        /*005e*/ 	.short	0x00ff


	//----- nvinfo : EIATTR_MERCURY_ISA_VERSION
	.align		4
        /*0060*/ 	.byte	0x03, 0x5f
        /*0062*/ 	.short	0x0101


	//----- nvinfo : EIATTR_VRC_CTA_INIT_COUNT
	.align		4
        /*0064*/ 	.byte	0x02, 0x4a
	.zero		1
	.zero		1


	//----- nvinfo : EIATTR_EXIT_INSTR_OFFSETS
	.align		4
        /*0068*/ 	.byte	0x04, 0x1c
        /*006a*/ 	.short	(.L_47 - .L_46)


	//   ....[0]....
.L_46:
        /*006c*/ 	.word	0x00000030


	//   ....[1]....
        /*0070*/ 	.word	0x000008d0


	//----- nvinfo : EIATTR_CBANK_PARAM_SIZE
	.align		4
.L_47:
        /*0074*/ 	.byte	0x03, 0x19
        /*0076*/ 	.short	0x0020


	//----- nvinfo : EIATTR_PARAM_CBANK
	.align		4
        /*0078*/ 	.byte	0x04, 0x0a
        /*007a*/ 	.short	(.L_49 - .L_48)
	.align		4
.L_48:
        /*007c*/ 	.word	index@(.nv.constant0._Z4mulBPiS_S_ii)
        /*0080*/ 	.short	0x0380
        /*0082*/ 	.short	0x0020


	//----- nvinfo : EIATTR_SW_WAR
	.align		4
.L_49:
        /*0084*/ 	.byte	0x04, 0x36
        /*0086*/ 	.short	(.L_51 - .L_50)
.L_50:
        /*0088*/ 	.word	0x00000008
.L_51:


//--------------------- .nv.info._Z4mulAPiS_S_ii  --------------------------
	.section	.nv.info._Z4mulAPiS_S_ii,"",@"SHT_CUDA_INFO"
	.sectionflags	@""
	.align	4


	//----- nvinfo : EIATTR_CUDA_API_VERSION
	.align		4
        /*0000*/ 	.byte	0x04, 0x37
        /*0002*/ 	.short	(.L_53 - .L_52)
.L_52:
        /*0004*/ 	.word	0x00000082


	//----- nvinfo : EIATTR_KPARAM_INFO
	.align		4
.L_53:
        /*0008*/ 	.byte	0x04, 0x17
        /*000a*/ 	.short	(.L_55 - .L_54)
.L_54:
        /*000c*/ 	.word	0x00000000
        /*0010*/ 	.short	0x0004
        /*0012*/ 	.short	0x001c
        /*0014*/ 	.byte	0x00, 0xf0, 0x11, 0x00


	//----- nvinfo : EIATTR_KPARAM_INFO
	.align		4
.L_55:
        /*0018*/ 	.byte	0x04, 0x17
        /*001a*/ 	.short	(.L_57 - .L_56)
.L_56:
        /*001c*/ 	.word	0x00000000
        /*0020*/ 	.short	0x0003
        /*0022*/ 	.short	0x0018
        /*0024*/ 	.byte	0x00, 0xf0, 0x11, 0x00


	//----- nvinfo : EIATTR_KPARAM_INFO
	.align		4
.L_57:
        /*0028*/ 	.byte	0x04, 0x17
        /*002a*/ 	.short	(.L_59 - .L_58)
.L_58:
        /*002c*/ 	.word	0x00000000
        /*0030*/ 	.short	0x0002
        /*0032*/ 	.short	0x0010
        /*0034*/ 	.byte	0x00, 0xf5, 0x21, 0x00


	//----- nvinfo : EIATTR_KPARAM_INFO
	.align		4
.L_59:
        /*0038*/ 	.byte	0x04, 0x17
        /*003a*/ 	.short	(.L_61 - .L_60)
.L_60:
        /*003c*/ 	.word	0x00000000
        /*0040*/ 	.short	0x0001
        /*0042*/ 	.short	0x0008
        /*0044*/ 	.byte	0x00, 0xf5, 0x21, 0x00


	//----- nvinfo : EIATTR_KPARAM_INFO
	.align		4
.L_61:
        /*0048*/ 	.byte	0x04, 0x17
        /*004a*/ 	.short	(.L_63 - .L_62)
.L_62:
        /*004c*/ 	.word	0x00000000
        /*0050*/ 	.short	0x0000
        /*0052*/ 	.short	0x0000
        /*0054*/ 	.byte	0x00, 0xf5, 0x21, 0x00


	//----- nvinfo : EIATTR_SPARSE_MMA_MASK
	.align		4
.L_63:
        /*0058*/ 	.byte	0x03, 0x50
        /*005a*/ 	.short	0x0000


	//----- nvinfo : EIATTR_MAXREG_COUNT
	.align		4
        /*005c*/ 	.byte	0x03, 0x1b
        /*005e*/ 	.short	0x00ff


	//----- nvinfo : EIATTR_MERCURY_ISA_VERSION
	.align		4
        /*0060*/ 	.byte	0x03, 0x5f
        /*0062*/ 	.short	0x0101


	//----- nvinfo : EIATTR_VRC_CTA_INIT_COUNT
	.align		4
        /*0064*/ 	.byte	0x02, 0x4a
	.zero		1
	.zero		1


	//----- nvinfo : EIATTR_EXIT_INSTR_OFFSETS
	.align		4
        /*0068*/ 	.byte	0x04, 0x1c
        /*006a*/ 	.short	(.L_65 - .L_64)


	//   ....[0]....
.L_64:
        /*006c*/ 	.word	0x00000050


	//   ....[1]....
        /*0070*/ 	.word	0x00000a00


	//----- nvinfo : EIATTR_CBANK_PARAM_SIZE
	.align		4
.L_65:
        /*0074*/ 	.byte	0x03, 0x19
        /*0076*/ 	.short	0x0020


	//----- nvinfo : EIATTR_PARAM_CBANK
	.align		4
        /*0078*/ 	.byte	0x04, 0x0a
        /*007a*/ 	.short	(.L_67 - .L_66)
	.align		4
.L_66:
        /*007c*/ 	.word	index@(.nv.constant0._Z4mulAPiS_S_ii)
        /*0080*/ 	.short	0x0380
        /*0082*/ 	.short	0x0020


	//----- nvinfo : EIATTR_SW_WAR
	.align		4
.L_67:
        /*0084*/ 	.byte	0x04, 0x36
        /*0086*/ 	.short	(.L_69 - .L_68)
.L_68:
        /*0088*/ 	.word	0x00000008
.L_69:


//--------------------- .nv.callgraph             --------------------------
	.section	.nv.callgraph,"",@"SHT_CUDA_CALLGRAPH"
	.align	4
	.sectionentsize	8
	.align		4
        /*0000*/ 	.word	0x00000000
	.align		4
        /*0004*/ 	.word	0xffffffff
	.align		4
        /*0008*/ 	.word	0x00000000
	.align		4
        /*000c*/ 	.word	0xfffffffe
	.align		4
        /*0010*/ 	.word	0x00000000
	.align		4
        /*0014*/ 	.word	0xfffffffd
	.align		4
        /*0018*/ 	.word	0x00000000
	.align		4
        /*001c*/ 	.word	0xfffffffc


//--------------------- .text._Z4mulCPiS_S_i      --------------------------
	.section	.text._Z4mulCPiS_S_i,"ax",@progbits
	.align	128
        .global         _Z4mulCPiS_S_i
        .type           _Z4mulCPiS_S_i,@function
        .size           _Z4mulCPiS_S_i,(.L_x_18 - _Z4mulCPiS_S_i)
        .other          _Z4mulCPiS_S_i,@"STO_CUDA_ENTRY STV_DEFAULT"
_Z4mulCPiS_S_i:
.text._Z4mulCPiS_S_i:
[----:B------:R-:W-:Y:S08]  /*0000*/  LDC R1, c[0x0][0x37c] ;  /* 0x0000df00ff017b82 */ /* 0x000ff00000000800 */
[----:B------:R-:W0:Y:S01]  /*0010*/  LDC R0, c[0x0][0x398] ;  /* 0x0000e600ff007b82 */ /* 0x000e220000000800 */
[----:B------:R-:W1:Y:S01]  /*0020*/  S2R R3, SR_TID.Y ;  /* 0x0000000000037919 */ /* 0x000e620000002200 */
[----:B------:R-:W2:Y:S01]  /*0030*/  LDCU.64 UR4, c[0x0][0x358] ;  /* 0x00006b00ff0477ac */ /* 0x000ea20008000a00 */
[----:B------:R-:W-:Y:S01]  /*0040*/  HFMA2 R20, -RZ, RZ, 0, 0 ;  /* 0x00000000ff147431 */ /* 0x000fe200000001ff */
[----:B------:R-:W3:Y:S04]  /*0050*/  S2R R2, SR_TID.X ;  /* 0x0000000000027919 */ /* 0x000ee80000002100 */
[----:B------:R-:W4:Y:S01]  /*0060*/  LDC R5, c[0x0][0x360] ;  /* 0x0000d800ff057b82 */ /* 0x000f220000000800 */
[----:B0-----:R-:W-:-:S13]  /*0070*/  ISETP.GE.AND P0, PT, R0, 0x1, PT ;  /* 0x000000010000780c */ /* 0x001fda0003f06270 */
[----:B-1234-:R-:W-:Y:S05]  /*0080*/  @!P0 BRA `(.L_x_0) ;  /* 0x0000000800248947 */ /* 0x01efea0003800000 */
[C---:B------:R-:W-:Y:S01]  /*0090*/  ISETP.GE.U32.AND P1, PT, R0.reuse, 0x8, PT ;  /* 0x000000080000780c */ /* 0x040fe20003f26070 */
[----:B------:R-:W-:Y:S01]  /*00a0*/  IMAD R7, R3, R0, RZ ;  /* 0x0000000003077224 */ /* 0x000fe200078e02ff */
[----:B------:R-:W-:Y:S02]  /*00b0*/  LOP3.LUT R6, R0, 0x7, RZ, 0xc0, !PT ;  /* 0x0000000700067812 */ /* 0x000fe400078ec0ff */
[----:B------:R-:W-:Y:S02]  /*00c0*/  MOV R8, RZ ;  /* 0x000000ff00087202 */ /* 0x000fe40000000f00 */
[----:B------:R-:W-:Y:S02]  /*00d0*/  ISETP.NE.AND P0, PT, R6, RZ, PT ;  /* 0x000000ff0600720c */ /* 0x000fe40003f05270 */
[----:B------:R-:W-:-:S05]  /*00e0*/  MOV R20, RZ ;  /* 0x000000ff00147202 */ /* 0x000fca0000000f00 */
[----:B------:R-:W-:Y:S06]  /*00f0*/  @!P1 BRA `(.L_x_1) ;  /* 0x0000000000f89947 */ /* 0x000fec0003800000 */
[----:B------:R-:W0:Y:S01]  /*0100*/  LDC.64 R8, c[0x0][0x380] ;  /* 0x0000e000ff087b82 */ /* 0x000e220000000a00 */
[----:B------:R-:W-:Y:S01]  /*0110*/  IADD3 R4, PT, PT, R2, R5, RZ ;  /* 0x0000000502047210 */ /* 0x000fe20007ffe0ff */
[C-C-:B------:R-:W-:Y:S01]  /*0120*/  IMAD R11, R5.reuse, 0x3, R2.reuse ;  /* 0x00000003050b7824 */ /* 0x140fe200078e0202 */
[CC--:B------:R-:W-:Y:S01]  /*0130*/  LEA R10, R5.reuse, R2.reuse, 0x1 ;  /* 0x00000002050a7211 */ /* 0x0c0fe200078e08ff */
[C-C-:B------:R-:W-:Y:S01]  /*0140*/  IMAD R27, R5.reuse, 0x5, R2.reuse ;  /* 0x00000005051b7824 */ /* 0x140fe200078e0202 */
[C---:B------:R-:W-:Y:S01]  /*0150*/  LEA R26, R5.reuse, R2, 0x2 ;  /* 0x00000002051a7211 */ /* 0x040fe200078e10ff */
[C-C-:B------:R-:W-:Y:S01]  /*0160*/  IMAD R28, R5.reuse, 0x6, R2.reuse ;  /* 0x00000006051c7824 */ /* 0x140fe200078e0202 */
[----:B------:R-:W-:Y:S01]  /*0170*/  MOV R20, RZ ;  /* 0x000000ff00147202 */ /* 0x000fe20000000f00 */
[----:B------:R-:W1:Y:S01]  /*0180*/  LDC.64 R12, c[0x0][0x388] ;  /* 0x0000e200ff0c7b82 */ /* 0x000e620000000a00 */
[----:B------:R-:W-:Y:S02]  /*0190*/  IMAD R29, R5, 0x7, R2 ;  /* 0x00000007051d7824 */ /* 0x000fe400078e0202 */
[----:B0-----:R-:W-:-:S03]  /*01a0*/  IMAD.WIDE.U32 R8, R7, 0x4, R8 ;  /* 0x0000000407087825 */ /* 0x001fc600078e0008 */
[----:B------:R-:W-:Y:S02]  /*01b0*/  IADD3 R19, P1, PT, R8, 0x10, RZ ;  /* 0x0000001008137810 */ /* 0x000fe40007f3e0ff */
[----:B------:R-:W-:Y:S01]  /*01c0*/  LOP3.LUT R8, R0, 0x7ffffff8, RZ, 0xc0, !PT ;  /* 0x7ffffff800087812 */ /* 0x000fe200078ec0ff */
[----:B-1----:R-:W-:Y:S01]  /*01d0*/  IMAD.WIDE.U32 R16, R2, 0x4, R12 ;  /* 0x0000000402107825 */ /* 0x002fe200078e000c */
[----:B------:R-:W-:Y:S02]  /*01e0*/  IADD3.X R22, PT, PT, RZ, R9, RZ, P1, !PT ;  /* 0x00000009ff167210 */ /* 0x000fe40000ffe4ff */
[----:B------:R-:W-:-:S07]  /*01f0*/  IADD3 R9, PT, PT, -R8, RZ, RZ ;  /* 0x000000ff08097210 */ /* 0x000fce0007ffe1ff */
.L_x_2:
[----:B------:R-:W-:Y:S01]  /*0200*/  IMAD.MOV.U32 R14, RZ, RZ, R19 ;  /* 0x000000ffff0e7224 */ /* 0x000fe200078e0013 */
[----:B------:R-:W-:Y:S01]  /*0210*/  MOV R15, R22 ;  /* 0x00000016000f7202 */ /* 0x000fe20000000f00 */
[--C-:B------:R-:W-:Y:S01]  /*0220*/  IMAD.WIDE.U32 R18, R4, 0x4, R12.reuse ;  /* 0x0000000404127825 */ /* 0x100fe200078e000c */
[----:B------:R-:W2:Y:S04]  /*0230*/  LDG.E R22, desc[UR4][R16.64] ;  /* 0x0000000410167981 */ /* 0x000ea8000c1e1900 */
[----:B------:R-:W2:Y:S04]  /*0240*/  LDG.E R21, desc[UR4][R14.64+-0x10] ;  /* 0xfffff0040e157981 */ /* 0x000ea8000c1e1900 */
[----:B------:R-:W3:Y:S04]  /*0250*/  LDG.E R18, desc[UR4][R18.64] ;  /* 0x0000000412127981 */ /* 0x000ee8000c1e1900 */
[----:B------:R-:W3:Y:S01]  /*0260*/  LDG.E R23, desc[UR4][R14.64+-0xc] ;  /* 0xfffff4040e177981 */ /* 0x000ee2000c1e1900 */
[----:B------:R-:W-:-:S06]  /*0270*/  IMAD.WIDE.U32 R24, R10, 0x4, R12 ;  /* 0x000000040a187825 */ /* 0x000fcc00078e000c */
[----:B------:R-:W4:Y:S04]  /*0280*/  LDG.E R24, desc[UR4][R24.64] ;  /* 0x0000000418187981 */ /* 0x000f28000c1e1900 */
[----:B------:R-:W5:Y:S01]  /*0290*/  LDG.E R25, desc[UR4][R14.64+0x4] ;  /* 0x000004040e197981 */ /* 0x000f62000c1e1900 */
[----:B--2---:R-:W-:-:S03]  /*02a0*/  IMAD R20, R21, R22, R20 ;  /* 0x0000001615147224 */ /* 0x004fc600078e0214 */
[----:B------:R-:W4:Y:S01]  /*02b0*/  LDG.E R21, desc[UR4][R14.64+-0x8] ;  /* 0xfffff8040e157981 */ /* 0x000f22000c1e1900 */
[----:B---3--:R-:W-:Y:S02]  /*02c0*/  IMAD R20, R23, R18, R20 ;  /* 0x0000001217147224 */ /* 0x008fe400078e0214 */
[----:B------:R-:W-:-:S06]  /*02d0*/  IMAD.WIDE.U32 R22, R11, 0x4, R12 ;  /* 0x000000040b167825 */ /* 0x000fcc00078e000c */
[----:B------:R-:W2:Y:S04]  /*02e0*/  LDG.E R22, desc[UR4][R22.64] ;  /* 0x0000000416167981 */ /* 0x000ea8000c1e1900 */
[----:B------:R-:W2:Y:S01]  /*02f0*/  LDG.E R23, desc[UR4][R14.64+-0x4] ;  /* 0xfffffc040e177981 */ /* 0x000ea2000c1e1900 */
[----:B------:R-:W-:-:S06]  /*0300*/  IMAD.WIDE.U32 R18, R26, 0x4, R12 ;  /* 0x000000041a127825 */ /* 0x000fcc00078e000c */
[----:B------:R-:W3:Y:S04]  /*0310*/  LDG.E R18, desc[UR4][R18.64] ;  /* 0x0000000412127981 */ /* 0x000ee8000c1e1900 */
[----:B------:R-:W3:Y:S01]  /*0320*/  LDG.E R19, desc[UR4][R14.64] ;  /* 0x000000040e137981 */ /* 0x000ee2000c1e1900 */
[----:B----4-:R-:W-:-:S04]  /*0330*/  IMAD R20, R21, R24, R20 ;  /* 0x0000001815147224 */ /* 0x010fc800078e0214 */
[----:B--2---:R-:W-:Y:S02]  /*0340*/  IMAD R22, R23, R22, R20 ;  /* 0x0000001617167224 */ /* 0x004fe400078e0214 */
[----:B------:R-:W-:-:S06]  /*0350*/  IMAD.WIDE.U32 R20, R27, 0x4, R12 ;  /* 0x000000041b147825 */ /* 0x000fcc00078e000c */
[----:B------:R-:W5:Y:S01]  /*0360*/  LDG.E R20, desc[UR4][R20.64] ;  /* 0x0000000414147981 */ /* 0x000f62000c1e1900 */
[----:B---3--:R-:W-:-:S03]  /*0370*/  IMAD R24, R19, R18, R22 ;  /* 0x0000001213187224 */ /* 0x008fc600078e0216 */
[----:B------:R-:W2:Y:S01]  /*0380*/  LDG.E R21, desc[UR4][R14.64+0xc] ;  /* 0x00000c040e157981 */ /* 0x000ea2000c1e1900 */
[----:B------:R-:W-:-:S03]  /*0390*/  IMAD.WIDE.U32 R22, R28, 0x4, R12 ;  /* 0x000000041c167825 */ /* 0x000fc600078e000c */
[----:B------:R-:W3:Y:S04]  /*03a0*/  LDG.E R19, desc[UR4][R14.64+0x8] ;  /* 0x000008040e137981 */ /* 0x000ee8000c1e1900 */
[----:B------:R-:W3:Y:S01]  /*03b0*/  LDG.E R22, desc[UR4][R22.64] ;  /* 0x0000000416167981 */ /* 0x000ee2000c1e1900 */
[----:B-----5:R-:W-:Y:S02]  /*03c0*/  IMAD R18, R25, R20, R24 ;  /* 0x0000001419127224 */ /* 0x020fe400078e0218 */
[----:B------:R-:W-:-:S06]  /*03d0*/  IMAD.WIDE.U32 R24, R29, 0x4, R12 ;  /* 0x000000041d187825 */ /* 0x000fcc00078e000c */
[----:B------:R-:W2:Y:S01]  /*03e0*/  LDG.E R24, desc[UR4][R24.64] ;  /* 0x0000000418187981 */ /* 0x000ea2000c1e1900 */
[----:B------:R-:W-:Y:S01]  /*03f0*/  IADD3 R9, PT, PT, R9, 0x8, RZ ;  /* 0x0000000809097810 */ /* 0x000fe20007ffe0ff */
[----:B---3--:R-:W-:Y:S01]  /*0400*/  IMAD R18, R19, R22, R18 ;  /* 0x0000001613127224 */ /* 0x008fe200078e0212 */
[----:B------:R-:W-:-:S04]  /*0410*/  IADD3 R19, P1, PT, R14, 0x20, RZ ;  /* 0x000000200e137810 */ /* 0x000fc80007f3e0ff */
[----:B------:R-:W-:Y:S02]  /*0420*/  IADD3.X R22, PT, PT, RZ, R15, RZ, P1, !PT ;  /* 0x0000000fff167210 */ /* 0x000fe40000ffe4ff */
[----:B------:R-:W-:Y:S01]  /*0430*/  ISETP.NE.AND P1, PT, R9, RZ, PT ;  /* 0x000000ff0900720c */ /* 0x000fe20003f25270 */
[C---:B------:R-:W-:Y:S01]  /*0440*/  IMAD R26, R5.reuse, 0x8, R26 ;  /* 0x00000008051a7824 */ /* 0x040fe200078e021a */
[C---:B------:R-:W-:Y:S01]  /*0450*/  LEA R4, R5.reuse, R4, 0x3 ;  /* 0x0000000405047211 */ /* 0x040fe200078e18ff */
[C---:B------:R-:W-:Y:S01]  /*0460*/  IMAD.WIDE.U32 R16, R5.reuse, 0x20, R16 ;  /* 0x0000002005107825 */ /* 0x040fe200078e0010 */
[C---:B------:R-:W-:Y:S02]  /*0470*/  LEA R10, R5.reuse, R10, 0x3 ;  /* 0x0000000a050a7211 */ /* 0x040fe400078e18ff */
[C---:B------:R-:W-:Y:S02]  /*0480*/  LEA R11, R5.reuse, R11, 0x3 ;  /* 0x0000000b050b7211 */ /* 0x040fe400078e18ff */
[----:B------:R-:W-:-:S02]  /*0490*/  LEA R27, R5, R27, 0x3 ;  /* 0x0000001b051b7211 */ /* 0x000fc400078e18ff */
[C---:B------:R-:W-:Y:S02]  /*04a0*/  LEA R28, R5.reuse, R28, 0x3 ;  /* 0x0000001c051c7211 */ /* 0x040fe400078e18ff */
[----:B------:R-:W-:Y:S01]  /*04b0*/  LEA R29, R5, R29, 0x3 ;  /* 0x0000001d051d7211 */ /* 0x000fe200078e18ff */
[----:B--2---:R-:W-:Y:S01]  /*04c0*/  IMAD R20, R21, R24, R18 ;  /* 0x0000001815147224 */ /* 0x004fe200078e0212 */
[----:B------:R-:W-:Y:S06]  /*04d0*/  @P1 BRA `(.L_x_2) ;  /* 0xfffffffc00481947 */ /* 0x000fec000383ffff */
.L_x_1:
[----:B------:R-:W-:Y:S05]  /*04e0*/  @!P0 BRA `(.L_x_0) ;  /* 0x00000004000c8947 */ /* 0x000fea0003800000 */
[----:B------:R-:W-:Y:S02]  /*04f0*/  ISETP.GE.U32.AND P1, PT, R6, 0x4, PT ;  /* 0x000000040600780c */ /* 0x000fe40003f26070 */
[----:B------:R-:W-:-:S04]  /*0500*/  LOP3.LUT R4, R0, 0x3, RZ, 0xc0, !PT ;  /* 0x0000000300047812 */ /* 0x000fc800078ec0ff */
[----:B------:R-:W-:-:S07]  /*0510*/  ISETP.NE.AND P0, PT, R4, RZ, PT ;  /* 0x000000ff0400720c */ /* 0x000fce0003f05270 */
[----:B------:R-:W-:Y:S06]  /*0520*/  @!P1 BRA `(.L_x_3) ;  /* 0x0000000000789947 */ /* 0x000fec0003800000 */
[----:B------:R-:W0:Y:S01]  /*0530*/  LDC.64 R16, c[0x0][0x380] ;  /* 0x0000e000ff107b82 */ /* 0x000e220000000a00 */
[----:B------:R-:W1:Y:S01]  /*0540*/  LDCU.64 UR6, c[0x0][0x380] ;  /* 0x00007000ff0677ac */ /* 0x000e620008000a00 */
[-C--:B------:R-:W-:Y:S01]  /*0550*/  IMAD R18, R8, R5.reuse, R2 ;  /* 0x0000000508127224 */ /* 0x080fe200078e0202 */
[CC--:B------:R-:W-:Y:S02]  /*0560*/  IADD3 R9, PT, PT, R7.reuse, R8.reuse, RZ ;  /* 0x0000000807097210 */ /* 0x0c0fe40007ffe0ff */
[----:B------:R-:W-:Y:S02]  /*0570*/  IADD3 R11, P1, PT, R7, R8, RZ ;  /* 0x00000008070b7210 */ /* 0x000fe40007f3e0ff */
[----:B------:R-:W-:Y:S01]  /*0580*/  IADD3 R6, PT, PT, R18, R5, RZ ;  /* 0x0000000512067210 */ /* 0x000fe20007ffe0ff */
[----:B------:R-:W2:Y:S01]  /*0590*/  LDC.64 R12, c[0x0][0x388] ;  /* 0x0000e200ff0c7b82 */ /* 0x000ea20000000a00 */
[----:B------:R-:W-:Y:S02]  /*05a0*/  IADD3.X R22, PT, PT, RZ, RZ, RZ, P1, !PT ;  /* 0x000000ffff167210 */ /* 0x000fe40000ffe4ff */
[----:B-1----:R-:W-:-:S04]  /*05b0*/  LEA R10, P1, R11, UR6, 0x2 ;  /* 0x000000060b0a7c11 */ /* 0x002fc8000f8210ff */
[----:B------:R-:W-:Y:S01]  /*05c0*/  LEA.HI.X R11, R11, UR7, R22, 0x2, P1 ;  /* 0x000000070b0b7c11 */ /* 0x000fe200088f1416 */
[----:B0-----:R-:W-:-:S04]  /*05d0*/  IMAD.WIDE.U32 R16, R9, 0x4, R16 ;  /* 0x0000000409107825 */ /* 0x001fc800078e0010 */
[----:B------:R-:W3:Y:S01]  /*05e0*/  LDG.E R21, desc[UR4][R10.64+0xc] ;  /* 0x00000c040a157981 */ /* 0x000ee2000c1e1900 */
[----:B--2---:R-:W-:-:S03]  /*05f0*/  IMAD.WIDE.U32 R18, R18, 0x4, R12 ;  /* 0x0000000412127825 */ /* 0x004fc600078e000c */
[----:B------:R-:W2:Y:S01]  /*0600*/  LDG.E R17, desc[UR4][R16.64] ;  /* 0x0000000410117981 */ /* 0x000ea2000c1e1900 */
[----:B------:R-:W-:-:S03]  /*0610*/  IMAD.WIDE.U32 R14, R6, 0x4, R12 ;  /* 0x00000004060e7825 */ /* 0x000fc600078e000c */
[----:B------:R-:W2:Y:S01]  /*0620*/  LDG.E R18, desc[UR4][R18.64] ;  /* 0x0000000412127981 */ /* 0x000ea2000c1e1900 */
[----:B------:R-:W-:-:S03]  /*0630*/  IMAD.IADD R6, R6, 0x1, R5 ;  /* 0x0000000106067824 */ /* 0x000fc600078e0205 */
[----:B------:R-:W4:Y:S01]  /*0640*/  LDG.E R14, desc[UR4][R14.64] ;  /* 0x000000040e0e7981 */ /* 0x000f22000c1e1900 */
[C-C-:B------:R-:W-:Y:S01]  /*0650*/  IMAD.WIDE.U32 R22, R6.reuse, 0x4, R12.reuse ;  /* 0x0000000406167825 */ /* 0x140fe200078e000c */
[----:B------:R-:W-:Y:S02]  /*0660*/  IADD3 R9, PT, PT, R6, R5, RZ ;  /* 0x0000000506097210 */ /* 0x000fe40007ffe0ff */
[----:B------:R-:W4:Y:S03]  /*0670*/  LDG.E R6, desc[UR4][R10.64+0x4] ;  /* 0x000004040a067981 */ /* 0x000f26000c1e1900 */
[----:B------:R-:W-:Y:S01]  /*0680*/  IMAD.WIDE.U32 R12, R9, 0x4, R12 ;  /* 0x00000004090c7825 */ /* 0x000fe200078e000c */
[----:B------:R-:W5:Y:S04]  /*0690*/  LDG.E R22, desc[UR4][R22.64] ;  /* 0x0000000416167981 */ /* 0x000f68000c1e1900 */
[----:B------:R-:W5:Y:S04]  /*06a0*/  LDG.E R9, desc[UR4][R10.64+0x8] ;  /* 0x000008040a097981 */ /* 0x000f68000c1e1900 */
[----:B------:R-:W3:Y:S01]  /*06b0*/  LDG.E R12, desc[UR4][R12.64] ;  /* 0x000000040c0c7981 */ /* 0x000ee2000c1e1900 */
[----:B------:R-:W-:Y:S01]  /*06c0*/  IADD3 R8, PT, PT, R8, 0x4, RZ ;  /* 0x0000000408087810 */ /* 0x000fe20007ffe0ff */
[----:B--2---:R-:W-:-:S04]  /*06d0*/  IMAD R17, R17, R18, R20 ;  /* 0x0000001211117224 */ /* 0x004fc800078e0214 */
[----:B----4-:R-:W-:-:S04]  /*06e0*/  IMAD R6, R6, R14, R17 ;  /* 0x0000000e06067224 */ /* 0x010fc800078e0211 */
[----:B-----5:R-:W-:-:S04]  /*06f0*/  IMAD R6, R9, R22, R6 ;  /* 0x0000001609067224 */ /* 0x020fc800078e0206 */
[----:B---3--:R-:W-:-:S07]  /*0700*/  IMAD R20, R21, R12, R6 ;  /* 0x0000000c15147224 */ /* 0x008fce00078e0206 */
.L_x_3:
[----:B------:R-:W-:Y:S05]  /*0710*/  @!P0 BRA `(.L_x_0) ;  /* 0x0000000000808947 */ /* 0x000fea0003800000 */
[----:B------:R-:W-:Y:S01]  /*0720*/  ISETP.NE.AND P1, PT, R4, 0x1, PT ;  /* 0x000000010400780c */ /* 0x000fe20003f25270 */
[----:B------:R-:W0:Y:S01]  /*0730*/  LDC.64 R18, c[0x0][0x380] ;  /* 0x0000e000ff127b82 */ /* 0x000e220000000a00 */
[----:B------:R-:W-:-:S04]  /*0740*/  LOP3.LUT R0, R0, 0x1, RZ, 0xc0, !PT ;  /* 0x0000000100007812 */ /* 0x000fc800078ec0ff */
[----:B------:R-:W-:-:S03]  /*0750*/  ISETP.NE.U32.AND P0, PT, R0, 0x1, PT ;  /* 0x000000010000780c */ /* 0x000fc60003f05070 */
[----:B------:R-:W1:Y:S04]  /*0760*/  LDC.64 R14, c[0x0][0x388] ;  /* 0x0000e200ff0e7b82 */ /* 0x000e680000000a00 */
[-C--:B------:R-:W-:Y:S01]  /*0770*/  @P1 IMAD R0, R8, R5.reuse, R2 ;  /* 0x0000000508001224 */ /* 0x080fe200078e0202 */
[CC--:B------:R-:W-:Y:S02]  /*0780*/  @P1 IADD3 R23, PT, PT, R7.reuse, R8.reuse, RZ ;  /* 0x0000000807171210 */ /* 0x0c0fe40007ffe0ff */
[----:B------:R-:W-:Y:S01]  /*0790*/  @P1 IADD3 R4, P2, PT, R7, R8, RZ ;  /* 0x0000000807041210 */ /* 0x000fe20007f5e0ff */
[----:B------:R-:W2:Y:S01]  /*07a0*/  @P1 LDC.64 R16, c[0x0][0x380] ;  /* 0x0000e000ff101b82 */ /* 0x000ea20000000a00 */
[----:B------:R-:W-:Y:S02]  /*07b0*/  @P1 IADD3 R9, PT, PT, R0, R5, RZ ;  /* 0x0000000500091210 */ /* 0x000fe40007ffe0ff */
[----:B------:R-:W-:-:S02]  /*07c0*/  @P1 IADD3 R8, PT, PT, R8, 0x2, RZ ;  /* 0x0000000208081810 */ /* 0x000fc40007ffe0ff */
[----:B------:R-:W-:-:S03]  /*07d0*/  @P1 IADD3.X R6, PT, PT, RZ, RZ, RZ, P2, !PT ;  /* 0x000000ffff061210 */ /* 0x000fc600017fe4ff */
[----:B------:R-:W3:Y:S01]  /*07e0*/  LDC.64 R10, c[0x0][0x380] ;  /* 0x0000e000ff0a7b82 */ /* 0x000ee20000000a00 */
[----:B0-----:R-:W-:-:S07]  /*07f0*/  @P1 IMAD.WIDE.U32 R22, R23, 0x4, R18 ;  /* 0x0000000417161825 */ /* 0x001fce00078e0012 */
[----:B------:R-:W0:Y:S01]  /*0800*/  LDC.64 R12, c[0x0][0x388] ;  /* 0x0000e200ff0c7b82 */ /* 0x000e220000000a00 */
[--C-:B-1----:R-:W-:Y:S01]  /*0810*/  @P1 IMAD.WIDE.U32 R18, R0, 0x4, R14.reuse ;  /* 0x0000000400121825 */ /* 0x102fe200078e000e */
[----:B------:R-:W-:Y:S01]  /*0820*/  @!P0 IADD3 R7, PT, PT, R7, R8, RZ ;  /* 0x0000000807078210 */ /* 0x000fe20007ffe0ff */
[----:B------:R-:W4:Y:S02]  /*0830*/  @P1 LDG.E R23, desc[UR4][R22.64] ;  /* 0x0000000416171981 */ /* 0x000f24000c1e1900 */
[----:B------:R-:W-:Y:S02]  /*0840*/  @P1 IMAD.WIDE.U32 R14, R9, 0x4, R14 ;  /* 0x00000004090e1825 */ /* 0x000fe400078e000e */
[----:B------:R-:W4:Y:S01]  /*0850*/  @P1 LDG.E R18, desc[UR4][R18.64] ;  /* 0x0000000412121981 */ /* 0x000f22000c1e1900 */
[C---:B--2---:R-:W-:Y:S01]  /*0860*/  @P1 LEA R16, P2, R4.reuse, R16, 0x2 ;  /* 0x0000001004101211 */ /* 0x044fe200078410ff */
[----:B------:R-:W-:Y:S02]  /*0870*/  @!P0 IMAD R9, R5, R8, R2 ;  /* 0x0000000805098224 */ /* 0x000fe400078e0202 */
[----:B------:R-:W2:Y:S01]  /*0880*/  @P1 LDG.E R14, desc[UR4][R14.64] ;  /* 0x000000040e0e1981 */ /* 0x000ea2000c1e1900 */
[----:B------:R-:W-:Y:S01]  /*0890*/  @P1 LEA.HI.X R17, R4, R17, R6, 0x2, P2 ;  /* 0x0000001104111211 */ /* 0x000fe200010f1406 */
[----:B---3--:R-:W-:-:S04]  /*08a0*/  @!P0 IMAD.WIDE.U32 R10, R7, 0x4, R10 ;  /* 0x00000004070a8825 */ /* 0x008fc800078e000a */
[----:B------:R-:W2:Y:S04]  /*08b0*/  @P1 LDG.E R16, desc[UR4][R16.64+0x4] ;  /* 0x0000040410101981 */ /* 0x000ea8000c1e1900 */
[----:B------:R-:W3:Y:S01]  /*08c0*/  @!P0 LDG.E R11, desc[UR4][R10.64] ;  /* 0x000000040a0b8981 */ /* 0x000ee2000c1e1900 */
[----:B0-----:R-:W-:-:S06]  /*08d0*/  @!P0 IMAD.WIDE.U32 R12, R9, 0x4, R12 ;  /* 0x00000004090c8825 */ /* 0x001fcc00078e000c */
[----:B------:R-:W3:Y:S01]  /*08e0*/  @!P0 LDG.E R12, desc[UR4][R12.64] ;  /* 0x000000040c0c8981 */ /* 0x000ee2000c1e1900 */
[----:B----4-:R-:W-:-:S04]  /*08f0*/  @P1 IMAD R23, R23, R18, R20 ;  /* 0x0000001217171224 */ /* 0x010fc800078e0214 */
[----:B--2---:R-:W-:-:S04]  /*0900*/  @P1 IMAD R20, R16, R14, R23 ;  /* 0x0000000e10141224 */ /* 0x004fc800078e0217 */
[----:B---3--:R-:W-:-:S07]  /*0910*/  @!P0 IMAD R20, R11, R12, R20 ;  /* 0x0000000c0b148224 */ /* 0x008fce00078e0214 */
.L_x_0:
[----:B------:R-:W0:Y:S01]  /*0920*/  LDC.64 R6, c[0x0][0x390] ;  /* 0x0000e400ff067b82 */ /* 0x000e220000000a00 */
[----:B------:R-:W-:-:S04]  /*0930*/  IMAD R3, R3, R5, R2 ;  /* 0x0000000503037224 */ /* 0x000fc800078e0202 */
[----:B0-----:R-:W-:-:S05]  /*0940*/  IMAD.WIDE.U32 R2, R3, 0x4, R6 ;  /* 0x0000000403027825 */ /* 0x001fca00078e0006 */
[----:B------:R-:W-:Y:S01]  /*0950*/  STG.E desc[UR4][R2.64], R20 ;  /* 0x0000001402007986 */ /* 0x000fe2000c101904 */
[----:B------:R-:W-:Y:S05]  /*0960*/  EXIT ;  /* 0x000000000000794d */ /* 0x000fea0003800000 */
.L_x_4:
[----:B------:R-:W-:-:S00]  /*0970*/  BRA `(.L_x_4) ;  /* 0xfffffffc00fc7947 */ /* 0x000fc0000383ffff */
[----:B------:R-:W-:-:S00]  /*0980*/  NOP ;  /* 0x0000000000007918 */ /* 0x000fc00000000000 */
[----:B------:R-:W-:-:S00]  /*0990*/  NOP ;  /* 0x0000000000007918 */ /* 0x000fc00000000000 */
[----:B------:R-:W-:-:S00]  /*09a0*/  NOP ;  /* 0x0000000000007918 */ /* 0x000fc00000000000 */
[----:B------:R-:W-:-:S00]  /*09b0*/  NOP ;  /* 0x0000000000007918 */ /* 0x000fc00000000000 */
[----:B------:R-:W-:-:S00]  /*09c0*/  NOP ;  /* 0x0000000000007918 */ /* 0x000fc00000000000 */
[----:B------:R-:W-:-:S00]  /*09d0*/  NOP ;  /* 0x0000000000007918 */ /* 0x000fc00000000000 */
[----:B------:R-:W-:-:S00]  /*09e0*/  NOP ;  /* 0x0000000000007918 */ /* 0x000fc00000000000 */
[----:B------:R-:W-:-:S00]  /*09f0*/  NOP ;  /* 0x0000000000007918 */ /* 0x000fc00000000000 */
.L_x_18:


//--------------------- .text._Z4mulBPiS_S_ii     --------------------------
	.section	.text._Z4mulBPiS_S_ii,"ax",@progbits
	.align	128
        .global         _Z4mulBPiS_S_ii
        .type           _Z4mulBPiS_S_ii,@function
        .size           _Z4mulBPiS_S_ii,(.L_x_19 - _Z4mulBPiS_S_ii)
        .other          _Z4mulBPiS_S_ii,@"STO_CUDA_ENTRY STV_DEFAULT"
_Z4mulBPiS_S_ii:
.text._Z4mulBPiS_S_ii:
[----:B------:R-:W-:Y:S08]  /*0000*/  LDC R1, c[0x0][0x37c] ;  /* 0x0000df00ff017b82 */ /* 0x000ff00000000800 */
[----:B------:R-:W0:Y:S02]  /*0010*/  LDC R4, c[0x0][0x398] ;  /* 0x0000e600ff047b82 */ /* 0x000e240000000800 */
[----:B0-----:R-:W-:-:S13]  /*0020*/  ISETP.GE.AND P0, PT, R4, 0x1, PT ;  /* 0x000000010400780c */ /* 0x001fda0003f06270 */
[----:B------:R-:W-:Y:S05]  /*0030*/  @!P0 EXIT ;  /* 0x000000000000894d */ /* 0x000fea0003800000 */
[----:B------:R-:W0:Y:S01]  /*0040*/  LDC.64 R12, c[0x0][0x380] ;  /* 0x0000e000ff0c7b82 */ /* 0x000e220000000a00 */
[----:B------:R-:W1:Y:S01]  /*0050*/  S2R R0, SR_TID.X ;  /* 0x0000000000007919 */ /* 0x000e620000002100 */
[----:B------:R-:W-:Y:S01]  /*0060*/  LOP3.LUT R2, R4, 0x7, RZ, 0xc0, !PT ;  /* 0x0000000704027812 */ /* 0x000fe200078ec0ff */
[----:B------:R-:W-:Y:S01]  /*0070*/  HFMA2 R5, -RZ, RZ, 0, 0 ;  /* 0x00000000ff057431 */ /* 0x000fe200000001ff */
[----:B------:R-:W2:Y:S02]  /*0080*/  LDCU.64 UR4, c[0x0][0x358] ;  /* 0x00006b00ff0477ac */ /* 0x000ea40008000a00 */
[----:B------:R-:W-:-:S04]  /*0090*/  IADD3 R3, PT, PT, R2, -0x1, RZ ;  /* 0xffffffff02037810 */ /* 0x000fc80007ffe0ff */
[----:B------:R-:W-:Y:S02]  /*00a0*/  ISETP.GE.U32.AND P0, PT, R3, 0x3, PT ;  /* 0x000000030300780c */ /* 0x000fe40003f06070 */
[C---:B------:R-:W-:Y:S02]  /*00b0*/  LOP3.LUT R3, R4.reuse, 0x7ffffff8, RZ, 0xc0, !PT ;  /* 0x7ffffff804037812 */ /* 0x040fe400078ec0ff */
[----:B------:R-:W-:Y:S02]  /*00c0*/  LOP3.LUT R4, R4, 0x3, RZ, 0xc0, !PT ;  /* 0x0000000304047812 */ /* 0x000fe400078ec0ff */
[----:B------:R-:W-:Y:S02]  /*00d0*/  IADD3 R6, PT, PT, -R3, RZ, RZ ;  /* 0x000000ff03067210 */ /* 0x000fe40007ffe1ff */
[----:B0-----:R-:W-:-:S04]  /*00e0*/  IADD3 R12, P1, PT, R12, 0x10, RZ ;  /* 0x000000100c0c7810 */ /* 0x001fc80007f3e0ff */
[----:B-12---:R-:W-:-:S09]  /*00f0*/  IADD3.X R13, PT, PT, RZ, R13, RZ, P1, !PT ;  /* 0x0000000dff0d7210 */ /* 0x006fd20000ffe4ff */
.L_x_9:
[----:B0-----:R-:W0:Y:S01]  /*0100*/  LDC R8, c[0x0][0x398] ;  /* 0x0000e600ff087b82 */ /* 0x001e220000000800 */
[----:B------:R-:W-:Y:S02]  /*0110*/  MOV R22, RZ ;  /* 0x000000ff00167202 */ /* 0x000fe40000000f00 */
[----:B------:R-:W-:Y:S02]  /*0120*/  MOV R20, RZ ;  /* 0x000000ff00147202 */ /* 0x000fe40000000f00 */
[----:B0-----:R-:W-:Y:S01]  /*0130*/  ISETP.GE.U32.AND P2, PT, R8, 0x8, PT ;  /* 0x000000080800780c */ /* 0x001fe20003f46070 */
[C---:B------:R-:W-:Y:S01]  /*0140*/  IMAD R7, R5.reuse, R8, RZ ;  /* 0x0000000805077224 */ /* 0x040fe200078e02ff */
[----:B------:R-:W-:-:S04]  /*0150*/  IADD3 R5, PT, PT, R5, 0x1, RZ ;  /* 0x0000000105057810 */ /* 0x000fc80007ffe0ff */
[----:B------:R-:W-:-:S07]  /*0160*/  ISETP.NE.AND P1, PT, R5, R8, PT ;  /* 0x000000080500720c */ /* 0x000fce0003f25270 */
[----:B------:R-:W-:Y:S06]  /*0170*/  @!P2 BRA `(.L_x_5) ;  /* 0x0000000000bca947 */ /* 0x000fec0003800000 */
[----:B------:R-:W-:Y:S01]  /*0180*/  IMAD.WIDE.U32 R18, R7, 0x4, R12 ;  /* 0x0000000407127825 */ /* 0x000fe200078e000c */
[----:B------:R-:W-:Y:S02]  /*0190*/  MOV R20, RZ ;  /* 0x000000ff00147202 */ /* 0x000fe40000000f00 */
[----:B------:R-:W-:Y:S02]  /*01a0*/  MOV R10, R0 ;  /* 0x00000000000a7202 */ /* 0x000fe40000000f00 */
[----:B------:R-:W-:-:S07]  /*01b0*/  MOV R9, R6 ;  /* 0x0000000600097202 */ /* 0x000fce0000000f00 */
.L_x_6:
[----:B------:R-:W0:Y:S01]  /*01c0*/  LDC.64 R16, c[0x0][0x388] ;  /* 0x0000e200ff107b82 */ /* 0x000e220000000a00 */
[----:B------:R-:W-:Y:S01]  /*01d0*/  MOV R14, R18 ;  /* 0x00000012000e7202 */ /* 0x000fe20000000f00 */
[----:B------:R-:W-:-:S05]  /*01e0*/  IMAD.MOV.U32 R15, RZ, RZ, R19 ;  /* 0x000000ffff0f7224 */ /* 0x000fca00078e0013 */
[----:B------:R-:W2:Y:S01]  /*01f0*/  LDG.E R21, desc[UR4][R14.64+-0x10] ;  /* 0xfffff0040e157981 */ /* 0x000ea2000c1e1900 */
[----:B------:R-:W1:Y:S03]  /*0200*/  LDC R11, c[0x0][0x39c] ;  /* 0x0000e700ff0b7b82 */ /* 0x000e660000000800 */
[----:B------:R-:W3:Y:S04]  /*0210*/  LDG.E R24, desc[UR4][R14.64+-0xc] ;  /* 0xfffff4040e187981 */ /* 0x000ee8000c1e1900 */
[----:B------:R-:W4:Y:S04]  /*0220*/  LDG.E R26, desc[UR4][R14.64+-0x8] ;  /* 0xfffff8040e1a7981 */ /* 0x000f28000c1e1900 */
[----:B------:R-:W5:Y:S01]  /*0230*/  LDG.E R29, desc[UR4][R14.64+-0x4] ;  /* 0xfffffc040e1d7981 */ /* 0x000f62000c1e1900 */
[----:B0-----:R-:W-:-:S05]  /*0240*/  IMAD.WIDE R16, R10, 0x4, R16 ;  /* 0x000000040a107825 */ /* 0x001fca00078e0210 */
[----:B------:R-:W2:Y:S01]  /*0250*/  LDG.E R28, desc[UR4][R16.64] ;  /* 0x00000004101c7981 */ /* 0x000ea2000c1e1900 */
[----:B-1----:R-:W-:-:S05]  /*0260*/  IMAD.WIDE R22, R11, 0x4, R16 ;  /* 0x000000040b167825 */ /* 0x002fca00078e0210 */
[----:B------:R0:W3:Y:S02]  /*0270*/  LDG.E R25, desc[UR4][R22.64] ;  /* 0x0000000416197981 */ /* 0x0000e4000c1e1900 */
[----:B0-----:R-:W-:-:S05]  /*0280*/  IMAD.WIDE R22, R11, 0x4, R22 ;  /* 0x000000040b167825 */ /* 0x001fca00078e0216 */
[----:B------:R0:W4:Y:S01]  /*0290*/  LDG.E R27, desc[UR4][R22.64] ;  /* 0x00000004161b7981 */ /* 0x000122000c1e1900 */
[----:B------:R-:W-:-:S04]  /*02a0*/  IMAD.WIDE R18, R11, 0x4, R22 ;  /* 0x000000040b127825 */ /* 0x000fc800078e0216 */
[----:B------:R-:W-:Y:S02]  /*02b0*/  IMAD.WIDE R16, R11, 0x4, R18 ;  /* 0x000000040b107825 */ /* 0x000fe400078e0212 */
[----:B------:R-:W5:Y:S04]  /*02c0*/  LDG.E R18, desc[UR4][R18.64] ;  /* 0x0000000412127981 */ /* 0x000f68000c1e1900 */
[----:B------:R-:W5:Y:S01]  /*02d0*/  LDG.E R19, desc[UR4][R14.64+0x4] ;  /* 0x000004040e137981 */ /* 0x000f62000c1e1900 */
[----:B--2---:R-:W-:Y:S02]  /*02e0*/  IMAD R28, R21, R28, R20 ;  /* 0x0000001c151c7224 */ /* 0x004fe400078e0214 */
[----:B------:R-:W-:Y:S02]  /*02f0*/  IMAD.WIDE R20, R11, 0x4, R16 ;  /* 0x000000040b147825 */ /* 0x000fe400078e0210 */
[----:B------:R-:W2:Y:S02]  /*0300*/  LDG.E R16, desc[UR4][R16.64] ;  /* 0x0000000410107981 */ /* 0x000ea4000c1e1900 */
[----:B---3--:R-:W-:-:S02]  /*0310*/  IMAD R28, R24, R25, R28 ;  /* 0x00000019181c7224 */ /* 0x008fc400078e021c */
[C---:B------:R-:W-:Y:S02]  /*0320*/  IMAD.WIDE R24, R11.reuse, 0x4, R20 ;  /* 0x000000040b187825 */ /* 0x040fe400078e0214 */
[----:B------:R-:W3:Y:S02]  /*0330*/  LDG.E R20, desc[UR4][R20.64] ;  /* 0x0000000414147981 */ /* 0x000ee4000c1e1900 */
[----:B0-----:R-:W-:Y:S02]  /*0340*/  IMAD.WIDE R22, R11, 0x4, R24 ;  /* 0x000000040b167825 */ /* 0x001fe400078e0218 */
[----:B------:R-:W3:Y:S04]  /*0350*/  LDG.E R17, desc[UR4][R14.64+0xc] ;  /* 0x00000c040e117981 */ /* 0x000ee8000c1e1900 */
[----:B------:R-:W3:Y:S01]  /*0360*/  LDG.E R21, desc[UR4][R14.64+0x8] ;  /* 0x000008040e157981 */ /* 0x000ee2000c1e1900 */
[----:B----4-:R-:W-:-:S03]  /*0370*/  IMAD R27, R26, R27, R28 ;  /* 0x0000001b1a1b7224 */ /* 0x010fc600078e021c */
[----:B------:R-:W2:Y:S04]  /*0380*/  LDG.E R28, desc[UR4][R14.64] ;  /* 0x000000040e1c7981 */ /* 0x000ea8000c1e1900 */
[----:B------:R-:W4:Y:S04]  /*0390*/  LDG.E R26, desc[UR4][R24.64] ;  /* 0x00000004181a7981 */ /* 0x000f28000c1e1900 */
[----:B------:R-:W4:Y:S01]  /*03a0*/  LDG.E R22, desc[UR4][R22.64] ;  /* 0x0000000416167981 */ /* 0x000f22000c1e1900 */
[----:B------:R-:W-:Y:S01]  /*03b0*/  IADD3 R9, PT, PT, R9, 0x8, RZ ;  /* 0x0000000809097810 */ /* 0x000fe20007ffe0ff */
[----:B-----5:R-:W-:-:S03]  /*03c0*/  IMAD R27, R29, R18, R27 ;  /* 0x000000121d1b7224 */ /* 0x020fc600078e021b */
[----:B------:R-:W-:Y:S02]  /*03d0*/  ISETP.NE.AND P2, PT, R9, RZ, PT ;  /* 0x000000ff0900720c */ /* 0x000fe40003f45270 */
[----:B------:R-:W-:Y:S02]  /*03e0*/  IADD3 R18, P3, PT, R14, 0x20, RZ ;  /* 0x000000200e127810 */ /* 0x000fe40007f7e0ff */
[----:B------:R-:W-:Y:S01]  /*03f0*/  LEA R10, R11, R10, 0x3 ;  /* 0x0000000a0b0a7211 */ /* 0x000fe200078e18ff */
[----:B--2---:R-:W-:-:S04]  /*0400*/  IMAD R16, R28, R16, R27 ;  /* 0x000000101c107224 */ /* 0x004fc800078e021b */
[----:B---3--:R-:W-:-:S04]  /*0410*/  IMAD R16, R19, R20, R16 ;  /* 0x0000001413107224 */ /* 0x008fc800078e0210 */
[----:B----4-:R-:W-:Y:S01]  /*0420*/  IMAD R16, R21, R26, R16 ;  /* 0x0000001a15107224 */ /* 0x010fe200078e0210 */
[----:B------:R-:W-:-:S03]  /*0430*/  IADD3.X R19, PT, PT, RZ, R15, RZ, P3, !PT ;  /* 0x0000000fff137210 */ /* 0x000fc60001ffe4ff */
[----:B------:R-:W-:Y:S01]  /*0440*/  IMAD R20, R17, R22, R16 ;  /* 0x0000001611147224 */ /* 0x000fe200078e0210 */
[----:B------:R-:W-:Y:S06]  /*0450*/  @P2 BRA `(.L_x_6) ;  /* 0xfffffffc00582947 */ /* 0x000fec000383ffff */
[----:B------:R-:W-:-:S07]  /*0460*/  MOV R22, R3 ;  /* 0x0000000300167202 */ /* 0x000fce0000000f00 */
.L_x_5:
[----:B------:R-:W-:-:S13]  /*0470*/  ISETP.NE.AND P2, PT, R2, RZ, PT ;  /* 0x000000ff0200720c */ /* 0x000fda0003f45270 */
[----:B------:R-:W-:Y:S05]  /*0480*/  @!P2 BRA `(.L_x_7) ;  /* 0x0000000000fca947 */ /* 0x000fea0003800000 */
[----:B------:R-:W-:Y:S01]  /*0490*/  ISETP.NE.AND P2, PT, R4, RZ, PT ;  /* 0x000000ff0400720c */ /* 0x000fe20003f45270 */
[----:B------:R-:W-:-:S12]  /*04a0*/  @!P0 BRA `(.L_x_8) ;  /* 0x0000000000708947 */ /* 0x000fd80003800000 */
[----:B------:R-:W0:Y:S01]  /*04b0*/  LDC R9, c[0x0][0x39c] ;  /* 0x0000e700ff097b82 */ /* 0x000e220000000800 */
[----:B------:R-:W-:-:S07]  /*04c0*/  IADD3 R15, PT, PT, R7, R22, RZ ;  /* 0x00000016070f7210 */ /* 0x000fce0007ffe0ff */
[----:B------:R-:W1:Y:S08]  /*04d0*/  LDC.64 R16, c[0x0][0x388] ;  /* 0x0000e200ff107b82 */ /* 0x000e700000000a00 */
[----:B------:R-:W2:Y:S08]  /*04e0*/  LDC.64 R18, c[0x0][0x380] ;  /* 0x0000e000ff127b82 */ /* 0x000eb00000000a00 */
[----:B------:R-:W3:Y:S01]  /*04f0*/  LDC.64 R10, c[0x0][0x380] ;  /* 0x0000e000ff0a7b82 */ /* 0x000ee20000000a00 */
[----:B0-----:R-:W-:-:S04]  /*0500*/  IMAD R21, R22, R9, R0 ;  /* 0x0000000916157224 */ /* 0x001fc800078e0200 */
[----:B-1----:R-:W-:Y:S01]  /*0510*/  IMAD.WIDE R16, R21, 0x4, R16 ;  /* 0x0000000415107825 */ /* 0x002fe200078e0210 */
[----:B------:R-:W-:-:S05]  /*0520*/  IADD3 R21, P3, PT, R7, R22, RZ ;  /* 0x0000001607157210 */ /* 0x000fca0007f7e0ff */
[----:B------:R-:W-:Y:S02]  /*0530*/  IMAD.X R24, RZ, RZ, RZ, P3 ;  /* 0x000000ffff187224 */ /* 0x000fe400018e06ff */
[----:B--2---:R-:W-:-:S04]  /*0540*/  IMAD.WIDE.U32 R18, R15, 0x4, R18 ;  /* 0x000000040f127825 */ /* 0x004fc800078e0012 */
[----:B------:R-:W-:Y:S02]  /*0550*/  IMAD.WIDE R14, R9, 0x4, R16 ;  /* 0x00000004090e7825 */ /* 0x000fe400078e0210 */
[----:B------:R-:W2:Y:S01]  /*0560*/  LDG.E R19, desc[UR4][R18.64] ;  /* 0x0000000412137981 */ /* 0x000ea2000c1e1900 */
[----:B---3--:R-:W-:-:S03]  /*0570*/  LEA R10, P3, R21, R10, 0x2 ;  /* 0x0000000a150a7211 */ /* 0x008fc600078610ff */
[----:B------:R-:W2:Y:S01]  /*0580*/  LDG.E R16, desc[UR4][R16.64] ;  /* 0x0000000410107981 */ /* 0x000ea2000c1e1900 */
[----:B------:R-:W-:Y:S01]  /*0590*/  LEA.HI.X R11, R21, R11, R24, 0x2, P3 ;  /* 0x0000000b150b7211 */ /* 0x000fe200018f1418 */
[C---:B------:R-:W-:Y:S02]  /*05a0*/  IMAD.WIDE R24, R9.reuse, 0x4, R14 ;  /* 0x0000000409187825 */ /* 0x040fe400078e020e */
[----:B------:R-:W3:Y:S04]  /*05b0*/  LDG.E R14, desc[UR4][R14.64] ;  /* 0x000000040e0e7981 */ /* 0x000ee8000c1e1900 */
[----:B------:R-:W3:Y:S01]  /*05c0*/  LDG.E R28, desc[UR4][R10.64+0x4] ;  /* 0x000004040a1c7981 */ /* 0x000ee2000c1e1900 */
[----:B------:R-:W-:-:S03]  /*05d0*/  IMAD.WIDE R26, R9, 0x4, R24 ;  /* 0x00000004091a7825 */ /* 0x000fc600078e0218 */
[----:B------:R-:W4:Y:S04]  /*05e0*/  LDG.E R24, desc[UR4][R24.64] ;  /* 0x0000000418187981 */ /* 0x000f28000c1e1900 */
[----:B------:R-:W4:Y:S04]  /*05f0*/  LDG.E R9, desc[UR4][R10.64+0x8] ;  /* 0x000008040a097981 */ /* 0x000f28000c1e1900 */
[----:B------:R-:W5:Y:S04]  /*0600*/  LDG.E R26, desc[UR4][R26.64] ;  /* 0x000000041a1a7981 */ /* 0x000f68000c1e1900 */
[----:B------:R-:W5:Y:S01]  /*0610*/  LDG.E R21, desc[UR4][R10.64+0xc] ;  /* 0x00000c040a157981 */ /* 0x000f62000c1e1900 */
[----:B------:R-:W-:Y:S01]  /*0620*/  IADD3 R22, PT, PT, R22, 0x4, RZ ;  /* 0x0000000416167810 */ /* 0x000fe20007ffe0ff */
[----:B--2---:R-:W-:-:S04]  /*0630*/  IMAD R19, R19, R16, R20 ;  /* 0x0000001013137224 */ /* 0x004fc800078e0214 */
[----:B---3--:R-:W-:-:S04]  /*0640*/  IMAD R19, R28, R14, R19 ;  /* 0x0000000e1c137224 */ /* 0x008fc800078e0213 */
[----:B----4-:R-:W-:-:S04]  /*0650*/  IMAD R9, R9, R24, R19 ;  /* 0x0000001809097224 */ /* 0x010fc800078e0213 */
[----:B-----5:R-:W-:-:S07]  /*0660*/  IMAD R20, R21, R26, R9 ;  /* 0x0000001a15147224 */ /* 0x020fce00078e0209 */
.L_x_8:
[----:B------:R-:W-:Y:S05]  /*0670*/  @!P2 BRA `(.L_x_7) ;  /* 0x000000000080a947 */ /* 0x000fea0003800000 */
[----:B------:R-:W-:Y:S01]  /*0680*/  ISETP.NE.AND P2, PT, R4, 0x1, PT ;  /* 0x000000010400780c */ /* 0x000fe20003f45270 */
[----:B------:R-:W0:Y:S01]  /*0690*/  LDC.64 R18, c[0x0][0x380] ;  /* 0x0000e000ff127b82 */ /* 0x000e220000000a00 */
[----:B------:R-:W-:-:S07]  /*06a0*/  LOP3.LUT P3, RZ, R8, 0x1, RZ, 0xc0, !PT ;  /* 0x0000000108ff7812 */ /* 0x000fce000786c0ff */
[----:B------:R-:W1:Y:S04]  /*06b0*/  LDC.64 R8, c[0x0][0x388] ;  /* 0x0000e200ff087b82 */ /* 0x000e680000000a00 */
[----:B------:R-:W-:-:S04]  /*06c0*/  @P2 IADD3 R23, P4, PT, R7, R22, RZ ;  /* 0x0000001607172210 */ /* 0x000fc80007f9e0ff */
[----:B------:R-:W2:Y:S01]  /*06d0*/  @P2 LDC.64 R10, c[0x0][0x380] ;  /* 0x0000e000ff0a2b82 */ /* 0x000ea20000000a00 */
[----:B------:R-:W-:-:S07]  /*06e0*/  @P2 IADD3.X R24, PT, PT, RZ, RZ, RZ, P4, !PT ;  /* 0x000000ffff182210 */ /* 0x000fce00027fe4ff */
[----:B------:R-:W3:Y:S08]  /*06f0*/  @P2 LDC R25, c[0x0][0x39c] ;  /* 0x0000e700ff192b82 */ /* 0x000ef00000000800 */
[----:B------:R-:W4:Y:S08]  /*0700*/  @P3 LDC R21, c[0x0][0x39c] ;  /* 0x0000e700ff153b82 */ /* 0x000f300000000800 */
[----:B------:R-:W5:Y:S01]  /*0710*/  LDC.64 R14, c[0x0][0x380] ;  /* 0x0000e000ff0e7b82 */ /* 0x000f620000000a00 */
[----:B--2---:R-:W-:-:S04]  /*0720*/  @P2 LEA R10, P5, R23, R10, 0x2 ;  /* 0x0000000a170a2211 */ /* 0x004fc800078a10ff */
[----:B------:R-:W-:Y:S02]  /*0730*/  @P2 LEA.HI.X R11, R23, R11, R24, 0x2, P5 ;  /* 0x0000000b170b2211 */ /* 0x000fe400028f1418 */
[----:B------:R-:W-:Y:S01]  /*0740*/  @P2 IADD3 R23, PT, PT, R7, R22, RZ ;  /* 0x0000001607172210 */ /* 0x000fe20007ffe0ff */
[----:B------:R-:W2:Y:S01]  /*0750*/  LDC.64 R16, c[0x0][0x388] ;  /* 0x0000e200ff107b82 */ /* 0x000ea20000000a00 */
[C---:B---3--:R-:W-:Y:S01]  /*0760*/  @P2 IMAD R27, R22.reuse, R25, R0 ;  /* 0x00000019161b2224 */ /* 0x048fe200078e0200 */
[----:B------:R-:W-:Y:S01]  /*0770*/  @P2 IADD3 R22, PT, PT, R22, 0x2, RZ ;  /* 0x0000000216162810 */ /* 0x000fe20007ffe0ff */
[----:B------:R-:W3:Y:S01]  /*0780*/  @P2 LDG.E R11, desc[UR4][R10.64+0x4] ;  /* 0x000004040a0b2981 */ /* 0x000ee2000c1e1900 */
[----:B0-----:R-:W-:-:S04]  /*0790*/  @P2 IMAD.WIDE.U32 R18, R23, 0x4, R18 ;  /* 0x0000000417122825 */ /* 0x001fc800078e0012 */
[----:B-1----:R-:W-:Y:S01]  /*07a0*/  @P2 IMAD.WIDE R8, R27, 0x4, R8 ;  /* 0x000000041b082825 */ /* 0x002fe200078e0208 */
[----:B------:R-:W-:Y:S01]  /*07b0*/  @P3 IADD3 R27, PT, PT, R7, R22, RZ ;  /* 0x00000016071b3210 */ /* 0x000fe20007ffe0ff */
[----:B------:R-:W3:Y:S02]  /*07c0*/  @P2 LDG.E R18, desc[UR4][R18.64] ;  /* 0x0000000412122981 */ /* 0x000ee4000c1e1900 */
[----:B----4-:R-:W-:Y:S02]  /*07d0*/  @P3 IMAD R21, R22, R21, R0 ;  /* 0x0000001516153224 */ /* 0x010fe400078e0200 */
[----:B------:R-:W-:Y:S01]  /*07e0*/  @P2 IMAD.WIDE R24, R25, 0x4, R8 ;  /* 0x0000000419182825 */ /* 0x000fe200078e0208 */
[----:B------:R-:W3:Y:S03]  /*07f0*/  @P2 LDG.E R23, desc[UR4][R8.64] ;  /* 0x0000000408172981 */ /* 0x000ee6000c1e1900 */
[----:B-----5:R-:W-:-:S02]  /*0800*/  @P3 IMAD.WIDE.U32 R14, R27, 0x4, R14 ;  /* 0x000000041b0e3825 */ /* 0x020fc400078e000e */
[----:B------:R-:W4:Y:S02]  /*0810*/  @P2 LDG.E R24, desc[UR4][R24.64] ;  /* 0x0000000418182981 */ /* 0x000f24000c1e1900 */
[----:B--2---:R-:W-:Y:S02]  /*0820*/  @P3 IMAD.WIDE R16, R21, 0x4, R16 ;  /* 0x0000000415103825 */ /* 0x004fe400078e0210 */
[----:B------:R-:W2:Y:S04]  /*0830*/  @P3 LDG.E R15, desc[UR4][R14.64] ;  /* 0x000000040e0f3981 */ /* 0x000ea8000c1e1900 */
[----:B------:R-:W2:Y:S01]  /*0840*/  @P3 LDG.E R16, desc[UR4][R16.64] ;  /* 0x0000000410103981 */ /* 0x000ea2000c1e1900 */
[----:B---3--:R-:W-:-:S04]  /*0850*/  @P2 IMAD R18, R18, R23, R20 ;  /* 0x0000001712122224 */ /* 0x008fc800078e0214 */
[----:B----4-:R-:W-:-:S04]  /*0860*/  @P2 IMAD R20, R11, R24, R18 ;  /* 0x000000180b142224 */ /* 0x010fc800078e0212 */
[----:B--2---:R-:W-:-:S07]  /*0870*/  @P3 IMAD R20, R15, R16, R20 ;  /* 0x000000100f143224 */ /* 0x004fce00078e0214 */
.L_x_7:
[----:B------:R-:W0:Y:S01]  /*0880*/  LDC.64 R8, c[0x0][0x390] ;  /* 0x0000e400ff087b82 */ /* 0x000e220000000a00 */
[----:B------:R-:W-:-:S05]  /*0890*/  IADD3 R7, PT, PT, R7, R0, RZ ;  /* 0x0000000007077210 */ /* 0x000fca0007ffe0ff */
[----:B0-----:R-:W-:-:S05]  /*08a0*/  IMAD.WIDE.U32 R8, R7, 0x4, R8 ;  /* 0x0000000407087825 */ /* 0x001fca00078e0008 */
[----:B------:R0:W-:Y:S01]  /*08b0*/  STG.E desc[UR4][R8.64], R20 ;  /* 0x0000001408007986 */ /* 0x0001e2000c101904 */
[----:B------:R-:W-:Y:S05]  /*08c0*/  @P1 BRA `(.L_x_9) ;  /* 0xfffffff8000c1947 */ /* 0x000fea000383ffff */
[----:B------:R-:W-:Y:S05]  /*08d0*/  EXIT ;  /* 0x000000000000794d */ /* 0x000fea0003800000 */
.L_x_10:
        /* <DEDUP_REMOVED lines=10> */
.L_x_19:


//--------------------- .text._Z4mulAPiS_S_ii     --------------------------
	.section	.text._Z4mulAPiS_S_ii,"ax",@progbits
	.align	128
        .global         _Z4mulAPiS_S_ii
        .type           _Z4mulAPiS_S_ii,@function
        .size           _Z4mulAPiS_S_ii,(.L_x_20 - _Z4mulAPiS_S_ii)
        .other          _Z4mulAPiS_S_ii,@"STO_CUDA_ENTRY STV_DEFAULT"
_Z4mulAPiS_S_ii:
.text._Z4mulAPiS_S_ii:
[----:B------:R-:W-:Y:S01]  /*0000*/  LDC R1, c[0x0][0x37c] ;  /* 0x0000df00ff017b82 */ /* 0x000fe20000000800 */
[----:B------:R-:W0:Y:S07]  /*0010*/  S2R R2, SR_TID.X ;  /* 0x0000000000027919 */ /* 0x000e2e0000002100 */
[----:B------:R-:W1:Y:S02]  /*0020*/  LDC.64 R4, c[0x0][0x398] ;  /* 0x0000e600ff047b82 */ /* 0x000e640000000a00 */
[----:B-1----:R-:W-:-:S04]  /*0030*/  ISETP.GE.AND P0, PT, R4, 0x1, PT ;  /* 0x000000010400780c */ /* 0x002fc80003f06270 */
[----:B0-----:R-:W-:-:S13]  /*0040*/  ISETP.GE.OR P0, PT, R2, R5, !P0 ;  /* 0x000000050200720c */ /* 0x001fda0004706670 */
[----:B------:R-:W-:Y:S05]  /*0050*/  @P0 EXIT ;  /* 0x000000000000094d */ /* 0x000fea0003800000 */
[C---:B------:R-:W-:Y:S01]  /*0060*/  IADD3 R0, PT, PT, R5.reuse, -0x1, RZ ;  /* 0xffffffff05007810 */ /* 0x040fe20007ffe0ff */
[----:B------:R-:W-:Y:S01]  /*0070*/  IMAD R2, R2, R5, RZ ;  /* 0x0000000502027224 */ /* 0x000fe200078e02ff */
[C---:B------:R-:W-:Y:S01]  /*0080*/  LOP3.LUT R3, R5.reuse, 0x7, RZ, 0xc0, !PT ;  /* 0x0000000705037812 */ /* 0x040fe200078ec0ff */
[----:B------:R-:W0:Y:S01]  /*0090*/  LDCU.64 UR6, c[0x0][0x358] ;  /* 0x00006b00ff0677ac */ /* 0x000e220008000a00 */
[----:B------:R-:W-:Y:S02]  /*00a0*/  ISETP.GE.U32.AND P0, PT, R0, 0x7, PT ;  /* 0x000000070000780c */ /* 0x000fe40003f06070 */
[----:B------:R-:W-:Y:S01]  /*00b0*/  LOP3.LUT R0, R5, 0xfffffff8, RZ, 0xc0, !PT ;  /* 0xfffffff805007812 */ /* 0x000fe200078ec0ff */
[----:B------:R-:W-:-:S03]  /*00c0*/  HFMA2 R5, -RZ, RZ, 0, 0 ;  /* 0x00000000ff057431 */ /* 0x000fc600000001ff */
[----:B------:R-:W-:-:S07]  /*00d0*/  IADD3 R4, PT, PT, -R0, RZ, RZ ;  /* 0x000000ff00047210 */ /* 0x000fce0007ffe1ff */
.L_x_16:
[----:B------:R-:W-:Y:S02]  /*00e0*/  MOV R11, RZ ;  /* 0x000000ff000b7202 */ /* 0x000fe40000000f00 */
[----:B-1----:R-:W-:Y:S01]  /*00f0*/  MOV R16, RZ ;  /* 0x000000ff00107202 */ /* 0x002fe20000000f00 */
[----:B------:R-:W-:Y:S06]  /*0100*/  @!P0 BRA `(.L_x_11) ;  /* 0x0000000000f08947 */ /* 0x000fec0003800000 */
[----:B------:R-:W1:Y:S01]  /*0110*/  LDC R8, c[0x0][0x398] ;  /* 0x0000e600ff087b82 */ /* 0x000e620000000800 */
[----:B------:R-:W-:Y:S01]  /*0120*/  MOV R16, RZ ;  /* 0x000000ff00107202 */ /* 0x000fe20000000f00 */
[----:B------:R-:W-:Y:S01]  /*0130*/  IMAD.MOV.U32 R10, RZ, RZ, R4 ;  /* 0x000000ffff0a7224 */ /* 0x000fe200078e0004 */
[----:B------:R-:W-:Y:S02]  /*0140*/  MOV R9, R2 ;  /* 0x0000000200097202 */ /* 0x000fe40000000f00 */
[-C--:B------:R-:W-:Y:S02]  /*0150*/  MOV R7, R5.reuse ;  /* 0x0000000500077202 */ /* 0x080fe40000000f00 */
[----:B-1----:R-:W-:Y:S01]  /*0160*/  IADD3 R11, PT, PT, R5, R8, RZ ;  /* 0x00000008050b7210 */ /* 0x002fe20007ffe0ff */
[C-C-:B------:R-:W-:Y:S01]  /*0170*/  IMAD R25, R8.reuse, 0x3, R5.reuse ;  /* 0x0000000308197824 */ /* 0x140fe200078e0205 */
[CC--:B------:R-:W-:Y:S01]  /*0180*/  LEA R6, R8.reuse, R5.reuse, 0x1 ;  /* 0x0000000508067211 */ /* 0x0c0fe200078e08ff */
[C-C-:B------:R-:W-:Y:S01]  /*0190*/  IMAD R29, R8.reuse, 0x5, R5.reuse ;  /* 0x00000005081d7824 */ /* 0x140fe200078e0205 */
[C---:B------:R-:W-:Y:S01]  /*01a0*/  LEA R27, R8.reuse, R5, 0x2 ;  /* 0x00000005081b7211 */ /* 0x040fe200078e10ff */
[----:B------:R-:W-:-:S02]  /*01b0*/  IMAD R24, R8, 0x6, R5 ;  /* 0x0000000608187824 */ /* 0x000fc400078e0205 */
[----:B------:R-:W-:-:S07]  /*01c0*/  IMAD R26, R8, 0x7, R5 ;  /* 0x00000007081a7824 */ /* 0x000fce00078e0205 */
.L_x_12:
[----:B------:R-:W1:Y:S08]  /*01d0*/  LDC.64 R14, c[0x0][0x388] ;  /* 0x0000e200ff0e7b82 */ /* 0x000e700000000a00 */
[----:B------:R-:W2:Y:S01]  /*01e0*/  LDC.64 R12, c[0x0][0x380] ;  /* 0x0000e000ff0c7b82 */ /* 0x000ea20000000a00 */
[----:B-1----:R-:W-:-:S06]  /*01f0*/  IMAD.WIDE.U32 R18, R7, 0x4, R14 ;  /* 0x0000000407127825 */ /* 0x002fcc00078e000e */
[----:B0-----:R-:W3:Y:S01]  /*0200*/  LDG.E R18, desc[UR6][R18.64] ;  /* 0x0000000612127981 */ /* 0x001ee2000c1e1900 */
[----:B--2---:R-:W-:-:S05]  /*0210*/  IMAD.WIDE.U32 R12, R9, 0x4, R12 ;  /* 0x00000004090c7825 */ /* 0x004fca00078e000c */
[----:B------:R-:W3:Y:S01]  /*0220*/  LDG.E R17, desc[UR6][R12.64] ;  /* 0x000000060c117981 */ /* 0x000ee2000c1e1900 */
[----:B------:R-:W-:-:S03]  /*0230*/  IMAD.WIDE.U32 R22, R11, 0x4, R14 ;  /* 0x000000040b167825 */ /* 0x000fc600078e000e */
[----:B------:R-:W2:Y:S01]  /*0240*/  LDG.E R19, desc[UR6][R12.64+0x8] ;  /* 0x000008060c137981 */ /* 0x000ea2000c1e1900 */
[----:B------:R-:W-:-:S03]  /*0250*/  IMAD.WIDE.U32 R20, R6, 0x4, R14 ;  /* 0x0000000406147825 */ /* 0x000fc600078e000e */
[----:B------:R-:W4:Y:S04]  /*0260*/  LDG.E R22, desc[UR6][R22.64] ;  /* 0x0000000616167981 */ /* 0x000f28000c1e1900 */
[----:B------:R-:W2:Y:S04]  /*0270*/  LDG.E R20, desc[UR6][R20.64] ;  /* 0x0000000614147981 */ /* 0x000ea8000c1e1900 */
[----:B------:R-:W5:Y:S01]  /*0280*/  LDG.E R23, desc[UR6][R12.64+0x10] ;  /* 0x000010060c177981 */ /* 0x000f62000c1e1900 */
[----:B---3--:R-:W-:-:S03]  /*0290*/  IMAD R17, R17, R18, R16 ;  /* 0x0000001211117224 */ /* 0x008fc600078e0210 */
[----:B------:R-:W4:Y:S02]  /*02a0*/  LDG.E R16, desc[UR6][R12.64+0x4] ;  /* 0x000004060c107981 */ /* 0x000f24000c1e1900 */
[----:B----4-:R-:W-:Y:S02]  /*02b0*/  IMAD R28, R16, R22, R17 ;  /* 0x00000016101c7224 */ /* 0x010fe400078e0211 */
[----:B------:R-:W-:-:S04]  /*02c0*/  IMAD.WIDE.U32 R16, R25, 0x4, R14 ;  /* 0x0000000419107825 */ /* 0x000fc800078e000e */
[----:B--2---:R-:W-:Y:S02]  /*02d0*/  IMAD R28, R19, R20, R28 ;  /* 0x00000014131c7224 */ /* 0x004fe400078e021c */
[--C-:B------:R-:W-:Y:S01]  /*02e0*/  IMAD.WIDE.U32 R18, R27, 0x4, R14.reuse ;  /* 0x000000041b127825 */ /* 0x100fe200078e000e */
[----:B------:R-:W2:Y:S05]  /*02f0*/  LDG.E R16, desc[UR6][R16.64] ;  /* 0x0000000610107981 */ /* 0x000eaa000c1e1900 */
[----:B------:R-:W5:Y:S04]  /*0300*/  LDG.E R18, desc[UR6][R18.64] ;  /* 0x0000000612127981 */ /* 0x000f68000c1e1900 */
[----:B------:R-:W2:Y:S01]  /*0310*/  LDG.E R17, desc[UR6][R12.64+0xc] ;  /* 0x00000c060c117981 */ /* 0x000ea2000c1e1900 */
[----:B------:R-:W-:-:S03]  /*0320*/  IMAD.WIDE.U32 R20, R29, 0x4, R14 ;  /* 0x000000041d147825 */ /* 0x000fc600078e000e */
[----:B------:R-:W3:Y:S04]  /*0330*/  LDG.E R19, desc[UR6][R12.64+0x1c] ;  /* 0x00001c060c137981 */ /* 0x000ee8000c1e1900 */
[----:B------:R-:W4:Y:S01]  /*0340*/  LDG.E R20, desc[UR6][R20.64] ;  /* 0x0000000614147981 */ /* 0x000f22000c1e1900 */
[----:B--2---:R-:W-:-:S03]  /*0350*/  IMAD R28, R17, R16, R28 ;  /* 0x00000010111c7224 */ /* 0x004fc600078e021c */
[----:B------:R-:W4:Y:S01]  /*0360*/  LDG.E R17, desc[UR6][R12.64+0x14] ;  /* 0x000014060c117981 */ /* 0x000f22000c1e1900 */
[----:B-----5:R-:W-:Y:S02]  /*0370*/  IMAD R28, R23, R18, R28 ;  /* 0x00000012171c7224 */ /* 0x020fe400078e021c */
[--C-:B------:R-:W-:Y:S01]  /*0380*/  IMAD.WIDE.U32 R22, R24, 0x4, R14.reuse ;  /* 0x0000000418167825 */ /* 0x100fe200078e000e */
[----:B------:R-:W2:Y:S03]  /*0390*/  LDG.E R16, desc[UR6][R12.64+0x18] ;  /* 0x000018060c107981 */ /* 0x000ea6000c1e1900 */
[----:B------:R-:W-:Y:S02]  /*03a0*/  IMAD.WIDE.U32 R14, R26, 0x4, R14 ;  /* 0x000000041a0e7825 */ /* 0x000fe400078e000e */
[----:B------:R-:W2:Y:S04]  /*03b0*/  LDG.E R22, desc[UR6][R22.64] ;  /* 0x0000000616167981 */ /* 0x000ea8000c1e1900 */
[----:B------:R-:W3:Y:S01]  /*03c0*/  LDG.E R14, desc[UR6][R14.64] ;  /* 0x000000060e0e7981 */ /* 0x000ee2000c1e1900 */
[----:B------:R-:W-:-:S04]  /*03d0*/  IADD3 R10, PT, PT, R10, 0x8, RZ ;  /* 0x000000080a0a7810 */ /* 0x000fc80007ffe0ff */
[----:B------:R-:W-:Y:S01]  /*03e0*/  ISETP.NE.AND P1, PT, R10, RZ, PT ;  /* 0x000000ff0a00720c */ /* 0x000fe20003f25270 */
[C---:B------:R-:W-:Y:S01]  /*03f0*/  IMAD R25, R8.reuse, 0x8, R25 ;  /* 0x0000000808197824 */ /* 0x040fe200078e0219 */
[C---:B------:R-:W-:Y:S02]  /*0400*/  LEA R11, R8.reuse, R11, 0x3 ;  /* 0x0000000b080b7211 */ /* 0x040fe400078e18ff */
[C---:B------:R-:W-:Y:S02]  /*0410*/  LEA R6, R8.reuse, R6, 0x3 ;  /* 0x0000000608067211 */ /* 0x040fe400078e18ff */
[C---:B------:R-:W-:Y:S02]  /*0420*/  LEA R27, R8.reuse, R27, 0x3 ;  /* 0x0000001b081b7211 */ /* 0x040fe400078e18ff */
[C---:B------:R-:W-:Y:S02]  /*0430*/  LEA R29, R8.reuse, R29, 0x3 ;  /* 0x0000001d081d7211 */ /* 0x040fe400078e18ff */
[----:B------:R-:W-:-:S02]  /*0440*/  LEA R24, R8, R24, 0x3 ;  /* 0x0000001808187211 */ /* 0x000fc400078e18ff */
[C---:B------:R-:W-:Y:S02]  /*0450*/  LEA R26, R8.reuse, R26, 0x3 ;  /* 0x0000001a081a7211 */ /* 0x040fe400078e18ff */
[----:B------:R-:W-:Y:S02]  /*0460*/  LEA R7, R8, R7, 0x3 ;  /* 0x0000000708077211 */ /* 0x000fe400078e18ff */
[----:B------:R-:W-:Y:S01]  /*0470*/  IADD3 R9, PT, PT, R9, 0x8, RZ ;  /* 0x0000000809097810 */ /* 0x000fe20007ffe0ff */
[----:B----4-:R-:W-:-:S04]  /*0480*/  IMAD R17, R17, R20, R28 ;  /* 0x0000001411117224 */ /* 0x010fc800078e021c */
[----:B--2---:R-:W-:-:S04]  /*0490*/  IMAD R16, R16, R22, R17 ;  /* 0x0000001610107224 */ /* 0x004fc800078e0211 */
[----:B---3--:R-:W-:Y:S01]  /*04a0*/  IMAD R16, R19, R14, R16 ;  /* 0x0000000e13107224 */ /* 0x008fe200078e0210 */
[----:B------:R-:W-:Y:S06]  /*04b0*/  @P1 BRA `(.L_x_12) ;  /* 0xfffffffc00441947 */ /* 0x000fec000383ffff */
[----:B------:R-:W-:-:S07]  /*04c0*/  IMAD.MOV.U32 R11, RZ, RZ, R0 ;  /* 0x000000ffff0b7224 */ /* 0x000fce00078e0000 */
.L_x_11:
[----:B------:R-:W-:-:S13]  /*04d0*/  ISETP.NE.AND P1, PT, R3, RZ, PT ;  /* 0x000000ff0300720c */ /* 0x000fda0003f25270 */
[----:B------:R-:W-:Y:S05]  /*04e0*/  @!P1 BRA `(.L_x_13) ;  /* 0x0000000400249947 */ /* 0x000fea0003800000 */
[----:B------:R-:W1:Y:S01]  /*04f0*/  LDCU UR4, c[0x0][0x39c] ;  /* 0x00007380ff0477ac */ /* 0x000e620008000800 */
[----:B------:R-:W-:-:S04]  /*0500*/  IADD3 R6, PT, PT, R3, -0x1, RZ ;  /* 0xffffffff03067810 */ /* 0x000fc80007ffe0ff */
[----:B------:R-:W-:Y:S01]  /*0510*/  ISETP.GE.U32.AND P1, PT, R6, 0x3, PT ;  /* 0x000000030600780c */ /* 0x000fe20003f26070 */
[----:B-1----:R-:W-:-:S12]  /*0520*/  ULOP3.LUT UP0, UR5, UR4, 0x3, URZ, 0xc0, !UPT ;  /* 0x0000000304057892 */ /* 0x002fd8000f80c0ff */
[----:B------:R-:W-:Y:S05]  /*0530*/  @!P1 BRA `(.L_x_14) ;  /* 0x00000000007c9947 */ /* 0x000fea0003800000 */
[----:B------:R-:W1:Y:S01]  /*0540*/  LDC R10, c[0x0][0x398] ;  /* 0x0000e600ff0a7b82 */ /* 0x000e620000000800 */
[----:B------:R-:W2:Y:S01]  /*0550*/  LDCU.64 UR8, c[0x0][0x380] ;  /* 0x00007000ff0877ac */ /* 0x000ea20008000a00 */
[CC--:B------:R-:W-:Y:S02]  /*0560*/  IADD3 R7, PT, PT, R2.reuse, R11.reuse, RZ ;  /* 0x0000000b02077210 */ /* 0x0c0fe40007ffe0ff */
[----:B------:R-:W-:-:S04]  /*0570*/  IADD3 R20, P1, PT, R2, R11, RZ ;  /* 0x0000000b02147210 */ /* 0x000fc80007f3e0ff */
[----:B------:R-:W3:Y:S08]  /*0580*/  LDC.64 R14, c[0x0][0x380] ;  /* 0x0000e000ff0e7b82 */ /* 0x000ef00000000a00 */
[----:B------:R-:W4:Y:S01]  /*0590*/  LDC.64 R8, c[0x0][0x388] ;  /* 0x0000e200ff087b82 */ /* 0x000f220000000a00 */
[----:B-1----:R-:W-:-:S05]  /*05a0*/  IMAD R19, R11, R10, R5 ;  /* 0x0000000a0b137224 */ /* 0x002fca00078e0205 */
[----:B------:R-:W-:Y:S01]  /*05b0*/  IADD3 R17, PT, PT, R19, R10, RZ ;  /* 0x0000000a13117210 */ /* 0x000fe20007ffe0ff */
[----:B---3--:R-:W-:Y:S01]  /*05c0*/  IMAD.WIDE.U32 R14, R7, 0x4, R14 ;  /* 0x00000004070e7825 */ /* 0x008fe200078e000e */
[----:B------:R-:W-:Y:S02]  /*05d0*/  IADD3.X R7, PT, PT, RZ, RZ, RZ, P1, !PT ;  /* 0x000000ffff077210 */ /* 0x000fe40000ffe4ff */
[----:B--2---:R-:W-:-:S03]  /*05e0*/  LEA R6, P1, R20, UR8, 0x2 ;  /* 0x0000000814067c11 */ /* 0x004fc6000f8210ff */
[----:B0-----:R-:W2:Y:S01]  /*05f0*/  LDG.E R15, desc[UR6][R14.64] ;  /* 0x000000060e0f7981 */ /* 0x001ea2000c1e1900 */
[----:B------:R-:W-:Y:S01]  /*0600*/  LEA.HI.X R7, R20, UR9, R7, 0x2, P1 ;  /* 0x0000000914077c11 */ /* 0x000fe200088f1407 */
[----:B----4-:R-:W-:-:S04]  /*0610*/  IMAD.WIDE.U32 R18, R19, 0x4, R8 ;  /* 0x0000000413127825 */ /* 0x010fc800078e0008 */
[C-C-:B------:R-:W-:Y:S01]  /*0620*/  IMAD.WIDE.U32 R12, R17.reuse, 0x4, R8.reuse ;  /* 0x00000004110c7825 */ /* 0x140fe200078e0008 */
[-C--:B------:R-:W-:Y:S01]  /*0630*/  IADD3 R17, PT, PT, R17, R10.reuse, RZ ;  /* 0x0000000a11117210 */ /* 0x080fe20007ffe0ff */
[----:B------:R-:W2:Y:S04]  /*0640*/  LDG.E R18, desc[UR6][R18.64] ;  /* 0x0000000612127981 */ /* 0x000ea8000c1e1900 */
[C-C-:B------:R-:W-:Y:S01]  /*0650*/  IMAD.WIDE.U32 R20, R17.reuse, 0x4, R8.reuse ;  /* 0x0000000411147825 */ /* 0x140fe200078e0008 */
[----:B------:R-:W-:Y:S01]  /*0660*/  IADD3 R17, PT, PT, R17, R10, RZ ;  /* 0x0000000a11117210 */ /* 0x000fe20007ffe0ff */
[----:B------:R-:W3:Y:S04]  /*0670*/  LDG.E R12, desc[UR6][R12.64] ;  /* 0x000000060c0c7981 */ /* 0x000ee8000c1e1900 */
[----:B------:R-:W3:Y:S01]  /*0680*/  LDG.E R10, desc[UR6][R6.64+0x4] ;  /* 0x00000406060a7981 */ /* 0x000ee2000c1e1900 */
[----:B------:R-:W-:-:S03]  /*0690*/  IMAD.WIDE.U32 R8, R17, 0x4, R8 ;  /* 0x0000000411087825 */ /* 0x000fc600078e0008 */
[----:B------:R-:W4:Y:S04]  /*06a0*/  LDG.E R20, desc[UR6][R20.64] ;  /* 0x0000000614147981 */ /* 0x000f28000c1e1900 */
[----:B------:R-:W4:Y:S04]  /*06b0*/  LDG.E R17, desc[UR6][R6.64+0x8] ;  /* 0x0000080606117981 */ /* 0x000f28000c1e1900 */
[----:B------:R-:W5:Y:S04]  /*06c0*/  LDG.E R23, desc[UR6][R6.64+0xc] ;  /* 0x00000c0606177981 */ /* 0x000f68000c1e1900 */
[----:B------:R-:W5:Y:S01]  /*06d0*/  LDG.E R8, desc[UR6][R8.64] ;  /* 0x0000000608087981 */ /* 0x000f62000c1e1900 */
[----:B------:R-:W-:-:S02]  /*06e0*/  VIADD R11, R11, 0x4 ;  /* 0x000000040b0b7836 */ /* 0x000fc40000000000 */
[----:B--2---:R-:W-:-:S04]  /*06f0*/  IMAD R15, R15, R18, R16 ;  /* 0x000000120f0f7224 */ /* 0x004fc800078e0210 */
[----:B---3--:R-:W-:-:S04]  /*0700*/  IMAD R10, R10, R12, R15 ;  /* 0x0000000c0a0a7224 */ /* 0x008fc800078e020f */
[----:B----4-:R-:W-:-:S04]  /*0710*/  IMAD R10, R17, R20, R10 ;  /* 0x00000014110a7224 */ /* 0x010fc800078e020a */
[----:B-----5:R-:W-:-:S07]  /*0720*/  IMAD R16, R23, R8, R10 ;  /* 0x0000000817107224 */ /* 0x020fce00078e020a */
.L_x_14:
[----:B------:R-:W-:Y:S05]  /*0730*/  BRA.U !UP0, `(.L_x_13) ;  /* 0x0000000108907547 */ /* 0x000fea000b800000 */
[----:B------:R-:W-:Y:S02]  /*0740*/  UISETP.NE.AND UP0, UPT, UR5, 0x1, UPT ;  /* 0x000000010500788c */ /* 0x000fe4000bf05270 */
[----:B------:R-:W-:-:S04]  /*0750*/  ULOP3.LUT UR4, UR4, 0x1, URZ, 0xc0, !UPT ;  /* 0x0000000104047892 */ /* 0x000fc8000f8ec0ff */
[----:B------:R-:W-:-:S03]  /*0760*/  UISETP.NE.U32.AND UP1, UPT, UR4, 0x1, UPT ;  /* 0x000000010400788c */ /* 0x000fc6000bf25070 */
[----:B------:R-:W-:Y:S08]  /*0770*/  BRA.U !UP0, `(.L_x_15) ;  /* 0x0000000108547547 */ /* 0x000ff0000b800000 */
[----:B------:R-:W1:Y:S01]  /*0780*/  LDC R10, c[0x0][0x398] ;  /* 0x0000e600ff0a7b82 */ /* 0x000e620000000800 */
[----:B------:R-:W2:Y:S01]  /*0790*/  LDCU.64 UR4, c[0x0][0x380] ;  /* 0x00007000ff0477ac */ /* 0x000ea20008000a00 */
[CC--:B------:R-:W-:Y:S02]  /*07a0*/  IADD3 R9, PT, PT, R2.reuse, R11.reuse, RZ ;  /* 0x0000000b02097210 */ /* 0x0c0fe40007ffe0ff */
[----:B------:R-:W-:-:S04]  /*07b0*/  IADD3 R17, P1, PT, R2, R11, RZ ;  /* 0x0000000b02117210 */ /* 0x000fc80007f3e0ff */
[----:B------:R-:W3:Y:S01]  /*07c0*/  LDC.64 R12, c[0x0][0x380] ;  /* 0x0000e000ff0c7b82 */ /* 0x000ee20000000a00 */
[----:B------:R-:W-:-:S07]  /*07d0*/  IADD3.X R18, PT, PT, RZ, RZ, RZ, P1, !PT ;  /* 0x000000ffff127210 */ /* 0x000fce0000ffe4ff */
[----:B------:R-:W4:Y:S01]  /*07e0*/  LDC.64 R6, c[0x0][0x388] ;  /* 0x0000e200ff067b82 */ /* 0x000f220000000a00 */
[----:B--2---:R-:W-:Y:S01]  /*07f0*/  LEA R8, P1, R17, UR4, 0x2 ;  /* 0x0000000411087c11 */ /* 0x004fe2000f8210ff */
[----:B-1----:R-:W-:-:S05]  /*0800*/  IMAD R15, R11, R10, R5 ;  /* 0x0000000a0b0f7224 */ /* 0x002fca00078e0205 */
[----:B------:R-:W-:Y:S01]  /*0810*/  IADD3 R19, PT, PT, R15, R10, RZ ;  /* 0x0000000a0f137210 */ /* 0x000fe20007ffe0ff */
[----:B---3--:R-:W-:Y:S01]  /*0820*/  IMAD.WIDE.U32 R12, R9, 0x4, R12 ;  /* 0x00000004090c7825 */ /* 0x008fe200078e000c */
[----:B------:R-:W-:-:S05]  /*0830*/  LEA.HI.X R9, R17, UR5, R18, 0x2, P1 ;  /* 0x0000000511097c11 */ /* 0x000fca00088f1412 */
[----:B0-----:R-:W2:Y:S01]  /*0840*/  LDG.E R13, desc[UR6][R12.64] ;  /* 0x000000060c0d7981 */ /* 0x001ea2000c1e1900 */
[----:B----4-:R-:W-:-:S03]  /*0850*/  IMAD.WIDE.U32 R14, R15, 0x4, R6 ;  /* 0x000000040f0e7825 */ /* 0x010fc600078e0006 */
[----:B------:R-:W3:Y:S01]  /*0860*/  LDG.E R9, desc[UR6][R8.64+0x4] ;  /* 0x0000040608097981 */ /* 0x000ee2000c1e1900 */
[----:B------:R-:W-:-:S03]  /*0870*/  IMAD.WIDE.U32 R6, R19, 0x4, R6 ;  /* 0x0000000413067825 */ /* 0x000fc600078e0006 */
[----:B------:R-:W2:Y:S04]  /*0880*/  LDG.E R14, desc[UR6][R14.64] ;  /* 0x000000060e0e7981 */ /* 0x000ea8000c1e1900 */
[----:B------:R-:W3:Y:S01]  /*0890*/  LDG.E R6, desc[UR6][R6.64] ;  /* 0x0000000606067981 */ /* 0x000ee2000c1e1900 */
[----:B------:R-:W-:Y:S01]  /*08a0*/  IADD3 R11, PT, PT, R11, 0x2, RZ ;  /* 0x000000020b0b7810 */ /* 0x000fe20007ffe0ff */
[----:B--2---:R-:W-:-:S04]  /*08b0*/  IMAD R16, R13, R14, R16 ;  /* 0x0000000e0d107224 */ /* 0x004fc800078e0210 */
[----:B---3--:R-:W-:-:S07]  /*08c0*/  IMAD R16, R9, R6, R16 ;  /* 0x0000000609107224 */ /* 0x008fce00078e0210 */
.L_x_15:
[----:B------:R-:W-:Y:S05]  /*08d0*/  BRA.U UP1, `(.L_x_13) ;  /* 0x0000000101287547 */ /* 0x000fea000b800000 */
[----:B------:R-:W1:Y:S01]  /*08e0*/  LDC.64 R6, c[0x0][0x380] ;  /* 0x0000e000ff067b82 */ /* 0x000e620000000a00 */
[----:B------:R-:W2:Y:S01]  /*08f0*/  LDCU UR4, c[0x0][0x398] ;  /* 0x00007300ff0477ac */ /* 0x000ea20008000800 */
[----:B------:R-:W-:-:S06]  /*0900*/  IADD3 R13, PT, PT, R2, R11, RZ ;  /* 0x0000000b020d7210 */ /* 0x000fcc0007ffe0ff */
[----:B------:R-:W3:Y:S01]  /*0910*/  LDC.64 R8, c[0x0][0x388] ;  /* 0x0000e200ff087b82 */ /* 0x000ee20000000a00 */
[----:B--2---:R-:W-:Y:S02]  /*0920*/  IMAD R11, R11, UR4, R5 ;  /* 0x000000040b0b7c24 */ /* 0x004fe4000f8e0205 */
[----:B-1----:R-:W-:-:S06]  /*0930*/  IMAD.WIDE.U32 R6, R13, 0x4, R6 ;  /* 0x000000040d067825 */ /* 0x002fcc00078e0006 */
[----:B0-----:R-:W2:Y:S01]  /*0940*/  LDG.E R7, desc[UR6][R6.64] ;  /* 0x0000000606077981 */ /* 0x001ea2000c1e1900 */
[----:B---3--:R-:W-:-:S06]  /*0950*/  IMAD.WIDE.U32 R8, R11, 0x4, R8 ;  /* 0x000000040b087825 */ /* 0x008fcc00078e0008 */
[----:B------:R-:W2:Y:S02]  /*0960*/  LDG.E R8, desc[UR6][R8.64] ;  /* 0x0000000608087981 */ /* 0x000ea4000c1e1900 */
[----:B--2---:R-:W-:-:S07]  /*0970*/  IMAD R16, R7, R8, R16 ;  /* 0x0000000807107224 */ /* 0x004fce00078e0210 */
.L_x_13:
[----:B------:R-:W1:Y:S01]  /*0980*/  LDCU UR4, c[0x0][0x398] ;  /* 0x00007300ff0477ac */ /* 0x000e620008000800 */
[----:B------:R-:W2:Y:S01]  /*0990*/  LDC.64 R6, c[0x0][0x390] ;  /* 0x0000e400ff067b82 */ /* 0x000ea20000000a00 */
[----:B------:R-:W-:Y:S02]  /*09a0*/  IADD3 R9, PT, PT, R2, R5, RZ ;  /* 0x0000000502097210 */ /* 0x000fe40007ffe0ff */
[----:B------:R-:W-:-:S04]  /*09b0*/  IADD3 R5, PT, PT, R5, 0x1, RZ ;  /* 0x0000000105057810 */ /* 0x000fc80007ffe0ff */
[----:B-1----:R-:W-:Y:S01]  /*09c0*/  ISETP.NE.AND P1, PT, R5, UR4, PT ;  /* 0x0000000405007c0c */ /* 0x002fe2000bf25270 */
[----:B--2---:R-:W-:-:S05]  /*09d0*/  IMAD.WIDE R6, R9, 0x4, R6 ;  /* 0x0000000409067825 */ /* 0x004fca00078e0206 */
[----:B0-----:R1:W-:Y:S07]  /*09e0*/  STG.E desc[UR6][R6.64], R16 ;  /* 0x0000001006007986 */ /* 0x0013ee000c101906 */
[----:B------:R-:W-:Y:S05]  /*09f0*/  @P1 BRA `(.L_x_16) ;  /* 0xfffffff400b81947 */ /* 0x000fea000383ffff */
[----:B------:R-:W-:Y:S05]  /*0a00*/  EXIT ;  /* 0x000000000000794d */ /* 0x000fea0003800000 */
.L_x_17:
        /* <DEDUP_REMOVED lines=15> */
.L_x_20:


//--------------------- .nv.shared.reserved.0     --------------------------
	.section	.nv.shared.reserved.0,"aw",@nobits
	.weak		__nv_reservedSMEM_offset_0_alias
	.size		__nv_reservedSMEM_offset_0_alias, 0, 64
	.other		__nv_reservedSMEM_offset_0_alias,@"STO_CUDA_RESERVED_SHARED STV_DEFAULT"
__nv_reservedSMEM_offset_0_alias:
	.zero		0
	.zero		64


//--------------------- .nv.constant0._Z4mulCPiS_S_i --------------------------
	.section	.nv.constant0._Z4mulCPiS_S_i,"a",@progbits
	.sectionflags	@""
	.align	4
.nv.constant0._Z4mulCPiS_S_i:
	.zero		924


//--------------------- .nv.constant0._Z4mulBPiS_S_ii --------------------------
	.section	.nv.constant0._Z4mulBPiS_S_ii,"a",@progbits
	.sectionflags	@""
	.align	4
.nv.constant0._Z4mulBPiS_S_ii:
	.zero		928


//--------------------- .nv.constant0._Z4mulAPiS_S_ii --------------------------
	.section	.nv.constant0._Z4mulAPiS_S_ii,"a",@progbits
	.sectionflags	@""
	.align	4
.nv.constant0._Z4mulAPiS_S_ii:
	.zero		928


//--------------------- SYMBOLS --------------------------

	.type		.nv.reservedSmem.offset0,@object
	.size		.nv.reservedSmem.offset0,0x4
